//
// Generated by NVIDIA NVVM Compiler
//
// Compiler Build ID: CL-36424714
// Cuda compilation tools, release 13.0, V13.0.88
// Based on NVVM 20.0.0
//

.version 9.0
.target sm_100
.address_size 64

	// .globl	_Z26conv_relu_hardswish_kernelPKfS0_Pfmmmm

.visible .entry _Z26conv_relu_hardswish_kernelPKfS0_Pfmmmm(
	.param .u64 .ptr .align 1 _Z26conv_relu_hardswish_kernelPKfS0_Pfmmmm_param_0,
	.param .u64 .ptr .align 1 _Z26conv_relu_hardswish_kernelPKfS0_Pfmmmm_param_1,
	.param .u64 .ptr .align 1 _Z26conv_relu_hardswish_kernelPKfS0_Pfmmmm_param_2,
	.param .u64 _Z26conv_relu_hardswish_kernelPKfS0_Pfmmmm_param_3,
	.param .u64 _Z26conv_relu_hardswish_kernelPKfS0_Pfmmmm_param_4,
	.param .u64 _Z26conv_relu_hardswish_kernelPKfS0_Pfmmmm_param_5,
	.param .u64 _Z26conv_relu_hardswish_kernelPKfS0_Pfmmmm_param_6
)
{
	.reg .pred 	%p<92>;
	.reg .b32 	%r<40>;
	.reg .b32 	%f<107>;
	.reg .b64 	%rd<151>;

	ld.param.u64 	%rd31, [_Z26conv_relu_hardswish_kernelPKfS0_Pfmmmm_param_0];
	ld.param.u64 	%rd32, [_Z26conv_relu_hardswish_kernelPKfS0_Pfmmmm_param_1];
	ld.param.u64 	%rd27, [_Z26conv_relu_hardswish_kernelPKfS0_Pfmmmm_param_3];
	ld.param.u64 	%rd28, [_Z26conv_relu_hardswish_kernelPKfS0_Pfmmmm_param_4];
	ld.param.u64 	%rd29, [_Z26conv_relu_hardswish_kernelPKfS0_Pfmmmm_param_5];
	ld.param.u64 	%rd30, [_Z26conv_relu_hardswish_kernelPKfS0_Pfmmmm_param_6];
	cvta.to.global.u64 	%rd1, %rd32;
	cvta.to.global.u64 	%rd2, %rd31;
	mov.u32 	%r21, %ctaid.y;
	mov.u32 	%r22, %ntid.y;
	mov.u32 	%r23, %tid.y;
	mad.lo.s32 	%r24, %r21, %r22, %r23;
	mov.u32 	%r25, %ctaid.x;
	mov.u32 	%r26, %ntid.x;
	mov.u32 	%r27, %tid.x;
	mad.lo.s32 	%r28, %r25, %r26, %r27;
	cvt.u64.u32 	%rd3, %r24;
	setp.le.u64 	%p2, %rd27, %rd3;
	cvt.s64.s32 	%rd4, %r28;
	setp.le.u64 	%p3, %rd28, %rd4;
	or.pred  	%p4, %p2, %p3;
	mov.f32 	%f85, 0f00000000;
	@%p4 bra 	$L__BB0_46;
	setp.eq.s64 	%p5, %rd29, 0;
	@%p5 bra 	$L__BB0_45;
	cvt.u32.u64 	%r29, %rd4;
	add.s64 	%rd33, %rd30, -1;
	shr.u64 	%rd34, %rd33, 1;
	cvt.u32.u64 	%r1, %rd34;
	setp.eq.s64 	%p6, %rd30, 0;
	sub.s32 	%r2, %r29, %r1;
	@%p6 bra 	$L__BB0_45;
	and.b64  	%rd5, %rd30, 7;
	and.b64  	%rd6, %rd30, -8;
	and.b64  	%rd7, %rd30, 1;
	neg.s64 	%rd8, %rd6;
	add.s32 	%r3, %r2, 3;
	shl.b64 	%rd9, %rd30, 2;
	add.s64 	%rd36, %rd29, -1;
	shr.u64 	%rd37, %rd36, 1;
	cvt.u32.u64 	%r32, %rd37;
	cvt.u32.u64 	%r33, %rd3;
	sub.s32 	%r4, %r33, %r32;
	mov.f32 	%f85, 0f00000000;
	mov.b64 	%rd145, 0;
$L__BB0_4:
	setp.lt.u64 	%p7, %rd30, 8;
	cvt.u32.u64 	%r34, %rd145;
	add.s32 	%r35, %r4, %r34;
	setp.gt.s32 	%p8, %r35, -1;
	cvt.s64.s32 	%rd39, %r35;
	setp.gt.u64 	%p9, %rd27, %rd39;
	and.pred  	%p1, %p8, %p9;
	mul.lo.s64 	%rd11, %rd28, %rd39;
	mul.lo.s64 	%rd12, %rd145, %rd30;
	mov.b64 	%rd149, 0;
	@%p7 bra 	$L__BB0_23;
	mad.lo.s64 	%rd146, %rd9, %rd145, %rd1;
	mov.b64 	%rd147, 0;
	mov.u32 	%r39, %r3;
$L__BB0_6:
	.pragma "nounroll";
	add.s32 	%r6, %r39, -3;
	setp.gt.s32 	%p10, %r6, -1;
	cvt.s64.s32 	%rd41, %r6;
	setp.gt.u64 	%p11, %rd28, %rd41;
	and.pred  	%p12, %p10, %p11;
	and.pred  	%p13, %p1, %p12;
	not.pred 	%p14, %p13;
	@%p14 bra 	$L__BB0_8;
	cvt.u64.u32 	%rd42, %r6;
	add.s64 	%rd43, %rd11, %rd42;
	shl.b64 	%rd44, %rd43, 2;
	add.s64 	%rd45, %rd2, %rd44;
	ld.global.nc.f32 	%f44, [%rd45];
	ld.global.nc.f32 	%f45, [%rd146];
	fma.rn.f32 	%f85, %f44, %f45, %f85;
$L__BB0_8:
	add.s32 	%r7, %r39, -2;
	setp.gt.s32 	%p15, %r7, -1;
	cvt.s64.s32 	%rd46, %r7;
	setp.gt.u64 	%p16, %rd28, %rd46;
	and.pred  	%p17, %p15, %p16;
	and.pred  	%p18, %p1, %p17;
	and.b64  	%rd47, %rd147, 4294967288;
	add.s64 	%rd48, %rd12, %rd47;
	shl.b64 	%rd49, %rd48, 2;
	add.s64 	%rd16, %rd1, %rd49;
	not.pred 	%p19, %p18;
	@%p19 bra 	$L__BB0_10;
	cvt.u64.u32 	%rd50, %r7;
	add.s64 	%rd51, %rd11, %rd50;
	shl.b64 	%rd52, %rd51, 2;
	add.s64 	%rd53, %rd2, %rd52;
	ld.global.nc.f32 	%f46, [%rd53];
	ld.global.nc.f32 	%f47, [%rd16+4];
	fma.rn.f32 	%f85, %f46, %f47, %f85;
$L__BB0_10:
	add.s32 	%r8, %r39, -1;
	setp.gt.s32 	%p20, %r8, -1;
	cvt.s64.s32 	%rd54, %r8;
	setp.gt.u64 	%p21, %rd28, %rd54;
	and.pred  	%p22, %p20, %p21;
	and.pred  	%p23, %p1, %p22;
	not.pred 	%p24, %p23;
	@%p24 bra 	$L__BB0_12;
	cvt.u64.u32 	%rd55, %r8;
	add.s64 	%rd56, %rd11, %rd55;
	shl.b64 	%rd57, %rd56, 2;
	add.s64 	%rd58, %rd2, %rd57;
	ld.global.nc.f32 	%f48, [%rd58];
	ld.global.nc.f32 	%f49, [%rd16+8];
	fma.rn.f32 	%f85, %f48, %f49, %f85;
$L__BB0_12:
	add.s32 	%r9, %r39, 4;
	setp.gt.s32 	%p25, %r39, -1;
	cvt.s64.s32 	%rd59, %r39;
	setp.gt.u64 	%p26, %rd28, %rd59;
	and.pred  	%p27, %p25, %p26;
	and.pred  	%p28, %p1, %p27;
	not.pred 	%p29, %p28;
	@%p29 bra 	$L__BB0_14;
	cvt.u64.u32 	%rd60, %r39;
	add.s64 	%rd61, %rd11, %rd60;
	shl.b64 	%rd62, %rd61, 2;
	add.s64 	%rd63, %rd2, %rd62;
	ld.global.nc.f32 	%f50, [%rd63];
	ld.global.nc.f32 	%f51, [%rd16+12];
	fma.rn.f32 	%f85, %f50, %f51, %f85;
$L__BB0_14:
	add.s32 	%r10, %r39, 1;
	setp.gt.s32 	%p30, %r10, -1;
	cvt.s64.s32 	%rd64, %r10;
	setp.gt.u64 	%p31, %rd28, %rd64;
	and.pred  	%p32, %p30, %p31;
	and.pred  	%p33, %p1, %p32;
	not.pred 	%p34, %p33;
	@%p34 bra 	$L__BB0_16;
	cvt.u64.u32 	%rd65, %r10;
	add.s64 	%rd66, %rd11, %rd65;
	shl.b64 	%rd67, %rd66, 2;
	add.s64 	%rd68, %rd2, %rd67;
	ld.global.nc.f32 	%f52, [%rd68];
	ld.global.nc.f32 	%f53, [%rd16+16];
	fma.rn.f32 	%f85, %f52, %f53, %f85;
$L__BB0_16:
	add.s32 	%r11, %r39, 2;
	setp.gt.s32 	%p35, %r11, -1;
	cvt.s64.s32 	%rd69, %r11;
	setp.gt.u64 	%p36, %rd28, %rd69;
	and.pred  	%p37, %p35, %p36;
	and.pred  	%p38, %p1, %p37;
	not.pred 	%p39, %p38;
	@%p39 bra 	$L__BB0_18;
	cvt.u64.u32 	%rd70, %r11;
	add.s64 	%rd71, %rd11, %rd70;
	shl.b64 	%rd72, %rd71, 2;
	add.s64 	%rd73, %rd2, %rd72;
	ld.global.nc.f32 	%f54, [%rd73];
	ld.global.nc.f32 	%f55, [%rd16+20];
	fma.rn.f32 	%f85, %f54, %f55, %f85;
$L__BB0_18:
	add.s32 	%r12, %r39, 3;
	setp.gt.s32 	%p40, %r12, -1;
	cvt.s64.s32 	%rd74, %r12;
	setp.gt.u64 	%p41, %rd28, %rd74;
	and.pred  	%p42, %p40, %p41;
	and.pred  	%p43, %p1, %p42;
	not.pred 	%p44, %p43;
	@%p44 bra 	$L__BB0_20;
	cvt.u64.u32 	%rd75, %r12;
	add.s64 	%rd76, %rd11, %rd75;
	shl.b64 	%rd77, %rd76, 2;
	add.s64 	%rd78, %rd2, %rd77;
	ld.global.nc.f32 	%f56, [%rd78];
	ld.global.nc.f32 	%f57, [%rd16+24];
	fma.rn.f32 	%f85, %f56, %f57, %f85;
$L__BB0_20:
	setp.gt.s32 	%p45, %r9, -1;
	cvt.s64.s32 	%rd79, %r9;
	setp.gt.u64 	%p46, %rd28, %rd79;
	and.pred  	%p47, %p45, %p46;
	and.pred  	%p48, %p1, %p47;
	not.pred 	%p49, %p48;
	@%p49 bra 	$L__BB0_22;
	cvt.u64.u32 	%rd80, %r9;
	add.s64 	%rd81, %rd11, %rd80;
	shl.b64 	%rd82, %rd81, 2;
	add.s64 	%rd83, %rd2, %rd82;
	ld.global.nc.f32 	%f58, [%rd83];
	ld.global.nc.f32 	%f59, [%rd16+28];
	fma.rn.f32 	%f85, %f58, %f59, %f85;
$L__BB0_22:
	add.s64 	%rd147, %rd147, 8;
	add.s64 	%rd84, %rd8, %rd147;
	add.s32 	%r39, %r39, 8;
	add.s64 	%rd146, %rd146, 32;
	setp.ne.s64 	%p50, %rd84, 0;
	mov.u64 	%rd149, %rd6;
	@%p50 bra 	$L__BB0_6;
$L__BB0_23:
	setp.eq.s64 	%p51, %rd5, 0;
	@%p51 bra 	$L__BB0_44;
	add.s64 	%rd85, %rd5, -1;
	setp.lt.u64 	%p52, %rd85, 3;
	@%p52 bra 	$L__BB0_34;
	cvt.u32.u64 	%r36, %rd149;
	add.s32 	%r14, %r2, %r36;
	setp.gt.s32 	%p53, %r14, -1;
	cvt.s64.s32 	%rd86, %r14;
	setp.gt.u64 	%p54, %rd28, %rd86;
	and.pred  	%p55, %p53, %p54;
	and.pred  	%p56, %p1, %p55;
	not.pred 	%p57, %p56;
	@%p57 bra 	$L__BB0_27;
	cvt.u64.u32 	%rd87, %r14;
	add.s64 	%rd88, %rd11, %rd87;
	shl.b64 	%rd89, %rd88, 2;
	add.s64 	%rd90, %rd2, %rd89;
	ld.global.nc.f32 	%f61, [%rd90];
	add.s64 	%rd91, %rd149, %rd12;
	shl.b64 	%rd92, %rd91, 2;
	add.s64 	%rd93, %rd1, %rd92;
	ld.global.nc.f32 	%f62, [%rd93];
	fma.rn.f32 	%f85, %f61, %f62, %f85;
$L__BB0_27:
	add.s32 	%r15, %r14, 1;
	setp.gt.s32 	%p58, %r15, -1;
	cvt.s64.s32 	%rd94, %r15;
	setp.gt.u64 	%p59, %rd28, %rd94;
	and.pred  	%p60, %p58, %p59;
	and.pred  	%p61, %p1, %p60;
	and.b64  	%rd95, %rd149, 4294967295;
	add.s64 	%rd96, %rd12, %rd95;
	shl.b64 	%rd97, %rd96, 2;
	add.s64 	%rd20, %rd1, %rd97;
	not.pred 	%p62, %p61;
	@%p62 bra 	$L__BB0_29;
	cvt.u64.u32 	%rd98, %r15;
	add.s64 	%rd99, %rd11, %rd98;
	shl.b64 	%rd100, %rd99, 2;
	add.s64 	%rd101, %rd2, %rd100;
	ld.global.nc.f32 	%f63, [%rd101];
	ld.global.nc.f32 	%f64, [%rd20+4];
	fma.rn.f32 	%f85, %f63, %f64, %f85;
$L__BB0_29:
	add.s32 	%r16, %r14, 2;
	setp.gt.s32 	%p63, %r16, -1;
	cvt.s64.s32 	%rd102, %r16;
	setp.gt.u64 	%p64, %rd28, %rd102;
	and.pred  	%p65, %p63, %p64;
	and.pred  	%p66, %p1, %p65;
	not.pred 	%p67, %p66;
	@%p67 bra 	$L__BB0_31;
	cvt.u64.u32 	%rd103, %r16;
	add.s64 	%rd104, %rd11, %rd103;
	shl.b64 	%rd105, %rd104, 2;
	add.s64 	%rd106, %rd2, %rd105;
	ld.global.nc.f32 	%f65, [%rd106];
	ld.global.nc.f32 	%f66, [%rd20+8];
	fma.rn.f32 	%f85, %f65, %f66, %f85;
$L__BB0_31:
	add.s32 	%r17, %r14, 3;
	setp.gt.s32 	%p68, %r17, -1;
	cvt.s64.s32 	%rd107, %r17;
	setp.gt.u64 	%p69, %rd28, %rd107;
	and.pred  	%p70, %p68, %p69;
	and.pred  	%p71, %p1, %p70;
	not.pred 	%p72, %p71;
	@%p72 bra 	$L__BB0_33;
	cvt.u64.u32 	%rd108, %r17;
	add.s64 	%rd109, %rd11, %rd108;
	shl.b64 	%rd110, %rd109, 2;
	add.s64 	%rd111, %rd2, %rd110;
	ld.global.nc.f32 	%f67, [%rd111];
	ld.global.nc.f32 	%f68, [%rd20+12];
	fma.rn.f32 	%f85, %f67, %f68, %f85;
$L__BB0_33:
	add.s64 	%rd112, %rd149, 4;
	and.b64  	%rd149, %rd112, 4294967295;
$L__BB0_34:
	and.b64  	%rd113, %rd30, 3;
	setp.eq.s64 	%p73, %rd113, 0;
	@%p73 bra 	$L__BB0_44;
	setp.eq.s64 	%p74, %rd113, 1;
	@%p74 bra 	$L__BB0_41;
	cvt.u32.u64 	%r37, %rd149;
	add.s32 	%r18, %r2, %r37;
	setp.gt.s32 	%p75, %r18, -1;
	cvt.s64.s32 	%rd114, %r18;
	setp.gt.u64 	%p76, %rd28, %rd114;
	and.pred  	%p77, %p75, %p76;
	and.pred  	%p78, %p1, %p77;
	not.pred 	%p79, %p78;
	@%p79 bra 	$L__BB0_38;
	cvt.u64.u32 	%rd115, %r18;
	add.s64 	%rd116, %rd11, %rd115;
	shl.b64 	%rd117, %rd116, 2;
	add.s64 	%rd118, %rd2, %rd117;
	ld.global.nc.f32 	%f70, [%rd118];
	add.s64 	%rd119, %rd149, %rd12;
	shl.b64 	%rd120, %rd119, 2;
	add.s64 	%rd121, %rd1, %rd120;
	ld.global.nc.f32 	%f71, [%rd121];
	fma.rn.f32 	%f85, %f70, %f71, %f85;
$L__BB0_38:
	add.s32 	%r19, %r18, 1;
	setp.gt.s32 	%p80, %r19, -1;
	cvt.s64.s32 	%rd122, %r19;
	setp.gt.u64 	%p81, %rd28, %rd122;
	and.pred  	%p82, %p80, %p81;
	and.pred  	%p83, %p1, %p82;
	not.pred 	%p84, %p83;
	@%p84 bra 	$L__BB0_40;
	cvt.u64.u32 	%rd123, %r19;
	add.s64 	%rd124, %rd11, %rd123;
	shl.b64 	%rd125, %rd124, 2;
	add.s64 	%rd126, %rd2, %rd125;
	ld.global.nc.f32 	%f72, [%rd126];
	and.b64  	%rd127, %rd149, 4294967295;
	add.s64 	%rd128, %rd12, %rd127;
	shl.b64 	%rd129, %rd128, 2;
	add.s64 	%rd130, %rd1, %rd129;
	ld.global.nc.f32 	%f73, [%rd130+4];
	fma.rn.f32 	%f85, %f72, %f73, %f85;
$L__BB0_40:
	add.s64 	%rd131, %rd149, 2;
	and.b64  	%rd149, %rd131, 4294967295;
$L__BB0_41:
	setp.eq.s64 	%p85, %rd7, 0;
	@%p85 bra 	$L__BB0_44;
	cvt.u32.u64 	%r38, %rd149;
	add.s32 	%r20, %r2, %r38;
	setp.gt.s32 	%p86, %r20, -1;
	cvt.s64.s32 	%rd132, %r20;
	setp.gt.u64 	%p87, %rd28, %rd132;
	and.pred  	%p88, %p86, %p87;
	and.pred  	%p89, %p1, %p88;
	not.pred 	%p90, %p89;
	@%p90 bra 	$L__BB0_44;
	cvt.u64.u32 	%rd133, %r20;
	add.s64 	%rd134, %rd11, %rd133;
	shl.b64 	%rd135, %rd134, 2;
	add.s64 	%rd136, %rd2, %rd135;
	ld.global.nc.f32 	%f74, [%rd136];
	add.s64 	%rd137, %rd149, %rd12;
	shl.b64 	%rd138, %rd137, 2;
	add.s64 	%rd139, %rd1, %rd138;
	ld.global.nc.f32 	%f75, [%rd139];
	fma.rn.f32 	%f85, %f74, %f75, %f85;
$L__BB0_44:
	add.s64 	%rd145, %rd145, 1;
	setp.gt.u64 	%p91, %rd29, %rd145;
	@%p91 bra 	$L__BB0_4;
$L__BB0_45:
	ld.param.u64 	%rd144, [_Z26conv_relu_hardswish_kernelPKfS0_Pfmmmm_param_2];
	max.f32 	%f76, %f85, 0f00000000;
	add.f32 	%f77, %f76, 0f40400000;
	max.f32 	%f78, %f77, 0f00000000;
	min.f32 	%f79, %f78, 0f40C00000;
	div.rn.f32 	%f80, %f79, 0f40C00000;
	mul.f32 	%f81, %f76, %f80;
	mad.lo.s64 	%rd140, %rd28, %rd3, %rd4;
	cvta.to.global.u64 	%rd141, %rd144;
	shl.b64 	%rd142, %rd140, 2;
	add.s64 	%rd143, %rd141, %rd142;
	st.global.f32 	[%rd143], %f81;
$L__BB0_46:
	ret;

}


// ===== COMPILED SASS (sm_100) =====

	.target	sm_100

	.elftype	@"ET_EXEC"


//--------------------- .note.nv.tkinfo           --------------------------
	.section	.note.nv.tkinfo,"",@"SHT_NOTE"
	.sectionflags	@"SHF_NOTE_NV_TKINFO"
	.tkinfo
        /*0018*/ 	.word	0x00000002
        /*0030*/ 	.string	""
        /*0030*/ 	.string	"ptxas"
        /*0030*/ 	.string	"Cuda compilation tools, release 13.0, V13.0.88"
        /*0030*/ 	.string	"Build cuda_13.0.r13.0/compiler.36424714_0"
        /*0030*/ 	.string	"-arch sm_100 -m 64 "



//--------------------- .note.nv.cuinfo           --------------------------
	.section	.note.nv.cuinfo,"",@"SHT_NOTE"
	.sectionflags	@"SHF_NOTE_NV_CUINFO"
        /*0018*/ 	.short	0x0002
        /*001a*/ 	.short	0x0064
        /*001c*/ 	.short	0x0082
	.zero		2


//--------------------- .nv.info                  --------------------------
	.section	.nv.info,"",@"SHT_CUDA_INFO"
	.align	4


	//----- nvinfo : EIATTR_REGCOUNT
	.align		4
        /*0000*/ 	.byte	0x04, 0x2f
        /*0002*/ 	.short	(.L_1 - .L_0)
	.align		4
.L_0:
        /*0004*/ 	.word	index@(_Z26conv_relu_hardswish_kernelPKfS0_Pfmmmm)
        /*0008*/ 	.word	0x00000020


	//----- nvinfo : EIATTR_FRAME_SIZE
	.align		4
.L_1:
        /*000c*/ 	.byte	0x04, 0x11
        /*000e*/ 	.short	(.L_3 - .L_2)
	.align		4
.L_2:
        /*0010*/ 	.word	index@($__internal_0_$__cuda_sm3x_div_rn_noftz_f32_slowpath)
        /*0014*/ 	.word	0x00000000


	//----- nvinfo : EIATTR_FRAME_SIZE
	.align		4
.L_3:
        /*0018*/ 	.byte	0x04, 0x11
        /*001a*/ 	.short	(.L_5 - .L_4)
	.align		4
.L_4:
        /*001c*/ 	.word	index@(_Z26conv_relu_hardswish_kernelPKfS0_Pfmmmm)
        /*0020*/ 	.word	0x00000000


	//----- nvinfo : EIATTR_MIN_STACK_SIZE
	.align		4
.L_5:
        /*0024*/ 	.byte	0x04, 0x12
        /*0026*/ 	.short	(.L_7 - .L_6)
	.align		4
.L_6:
        /*0028*/ 	.word	index@(_Z26conv_relu_hardswish_kernelPKfS0_Pfmmmm)
        /*002c*/ 	.word	0x00000000
.L_7:


//--------------------- .nv.compat                --------------------------
	.section	.nv.compat,"",@"SHT_CUDA_COMPAT_INFO"
	.align	4
        /*0000*/ 	.byte	0x02, 0x09, 0x00, 0x00, 0x02, 0x02, 0x01, 0x00, 0x02, 0x05, 0x05, 0x00, 0x03, 0x07, 0x01, 0x01
        /*0010*/ 	.byte	0x02, 0x03, 0x00, 0x00, 0x02, 0x06, 0x01, 0x00, 0x04, 0x0b, 0x08, 0x00, 0x01, 0x00, 0x00, 0x00
        /*0020*/ 	.byte	0x00, 0x00, 0x00, 0x00


//--------------------- .nv.info._Z26conv_relu_hardswish_kernelPKfS0_Pfmmmm --------------------------
	.section	.nv.info._Z26conv_relu_hardswish_kernelPKfS0_Pfmmmm,"",@"SHT_CUDA_INFO"
	.sectionflags	@""
	.align	4


	//----- nvinfo : EIATTR_CUDA_API_VERSION
	.align		4
        /*0000*/ 	.byte	0x04, 0x37
        /*0002*/ 	.short	(.L_9 - .L_8)
.L_8:
        /*0004*/ 	.word	0x00000082


	//----- nvinfo : EIATTR_KPARAM_INFO
	.align		4
.L_9:
        /*0008*/ 	.byte	0x04, 0x17
        /*000a*/ 	.short	(.L_11 - .L_10)
.L_10:
        /*000c*/ 	.word	0x00000000
        /*0010*/ 	.short	0x0006
        /*0012*/ 	.short	0x0030
        /*0014*/ 	.byte	0x00, 0xf0, 0x21, 0x00


	//----- nvinfo : EIATTR_KPARAM_INFO
	.align		4
.L_11:
        /*0018*/ 	.byte	0x04, 0x17
        /*001a*/ 	.short	(.L_13 - .L_12)
.L_12:
        /*001c*/ 	.word	0x00000000
        /*0020*/ 	.short	0x0005
        /*0022*/ 	.short	0x0028
        /*0024*/ 	.byte	0x00, 0xf0, 0x21, 0x00


	//----- nvinfo : EIATTR_KPARAM_INFO
	.align		4
.L_13:
        /*0028*/ 	.byte	0x04, 0x17
        /*002a*/ 	.short	(.L_15 - .L_14)
.L_14:
        /*002c*/ 	.word	0x00000000
        /*0030*/ 	.short	0x0004
        /*0032*/ 	.short	0x0020
        /*0034*/ 	.byte	0x00, 0xf0, 0x21, 0x00


	//----- nvinfo : EIATTR_KPARAM_INFO
	.align		4
.L_15:
        /*0038*/ 	.byte	0x04, 0x17
        /*003a*/ 	.short	(.L_17 - .L_16)
.L_16:
        /*003c*/ 	.word	0x00000000
        /*0040*/ 	.short	0x0003
        /*0042*/ 	.short	0x0018
        /*0044*/ 	.byte	0x00, 0xf0, 0x21, 0x00


	//----- nvinfo : EIATTR_KPARAM_INFO
	.align		4
.L_17:
        /*0048*/ 	.byte	0x04, 0x17
        /*004a*/ 	.short	(.L_19 - .L_18)
.L_18:
        /*004c*/ 	.word	0x00000000
        /*0050*/ 	.short	0x0002
        /*0052*/ 	.short	0x0010
        /*0054*/ 	.byte	0x00, 0xf5, 0x21, 0x00


	//----- nvinfo : EIATTR_KPARAM_INFO
	.align		4
.L_19:
        /*0058*/ 	.byte	0x04, 0x17
        /*005a*/ 	.short	(.L_21 - .L_20)
.L_20:
        /*005c*/ 	.word	0x00000000
        /*0060*/ 	.short	0x0001
        /*0062*/ 	.short	0x0008
        /*0064*/ 	.byte	0x00, 0xf5, 0x21, 0x00


	//----- nvinfo : EIATTR_KPARAM_INFO
	.align		4
.L_21:
        /*0068*/ 	.byte	0x04, 0x17
        /*006a*/ 	.short	(.L_23 - .L_22)
.L_22:
        /*006c*/ 	.word	0x00000000
        /*0070*/ 	.short	0x0000
        /*0072*/ 	.short	0x0000
        /*0074*/ 	.byte	0x00, 0xf5, 0x21, 0x00


	//----- nvinfo : EIATTR_SPARSE_MMA_MASK
	.align		4
.L_23:
        /*0078*/ 	.byte	0x03, 0x50
        /*007a*/ 	.short	0x0000


	//----- nvinfo : EIATTR_MAXREG_COUNT
	.align		4
        /*007c*/ 	.byte	0x03, 0x1b
        /*007e*/ 	.short	0x00ff


	//----- nvinfo : EIATTR_MERCURY_ISA_VERSION
	.align		4
        /*0080*/ 	.byte	0x03, 0x5f
        /*0082*/ 	.short	0x0101


	//----- nvinfo : EIATTR_VRC_CTA_INIT_COUNT
	.align		4
        /*0084*/ 	.byte	0x02, 0x4a
	.zero		1
	.zero		1


	//----- nvinfo : EIATTR_EXIT_INSTR_OFFSETS
	.align		4
        /*0088*/ 	.byte	0x04, 0x1c
        /*008a*/ 	.short	(.L_25 - .L_24)


	//   ....[0]....
.L_24:
        /*008c*/ 	.word	0x00000100


	//   ....[1]....
        /*0090*/ 	.word	0x00001c30


	//----- nvinfo : EIATTR_CRS_STACK_SIZE
	.align		4
.L_25:
        /*0094*/ 	.byte	0x04, 0x1e
        /*0096*/ 	.short	(.L_27 - .L_26)
.L_26:
        /*0098*/ 	.word	0x00000000


	//----- nvinfo : EIATTR_CBANK_PARAM_SIZE
	.align		4
.L_27:
        /*009c*/ 	.byte	0x03, 0x19
        /*009e*/ 	.short	0x0038


	//----- nvinfo : EIATTR_PARAM_CBANK
	.align		4
        /*00a0*/ 	.byte	0x04, 0x0a
        /*00a2*/ 	.short	(.L_29 - .L_28)
	.align		4
.L_28:
        /*00a4*/ 	.word	index@(.nv.constant0._Z26conv_relu_hardswish_kernelPKfS0_Pfmmmm)
        /*00a8*/ 	.short	0x0380
        /*00aa*/ 	.short	0x0038


	//----- nvinfo : EIATTR_SW_WAR
	.align		4
.L_29:
        /*00ac*/ 	.byte	0x04, 0x36
        /*00ae*/ 	.short	(.L_31 - .L_30)
.L_30:
        /*00b0*/ 	.word	0x00000008
.L_31:


//--------------------- .nv.callgraph             --------------------------
	.section	.nv.callgraph,"",@"SHT_CUDA_CALLGRAPH"
	.align	4
	.sectionentsize	8
	.align		4
        /*0000*/ 	.word	0x00000000
	.align		4
        /*0004*/ 	.word	0xffffffff
	.align		4
        /*0008*/ 	.word	0x00000000
	.align		4
        /*000c*/ 	.word	0xfffffffe
	.align		4
        /*0010*/ 	.word	0x00000000
	.align		4
        /*0014*/ 	.word	0xfffffffd
	.align		4
        /*0018*/ 	.word	0x00000000
	.align		4
        /*001c*/ 	.word	0xfffffffc


//--------------------- .text._Z26conv_relu_hardswish_kernelPKfS0_Pfmmmm --------------------------
	.section	.text._Z26conv_relu_hardswish_kernelPKfS0_Pfmmmm,"ax",@progbits
	.align	128
        .global         _Z26conv_relu_hardswish_kernelPKfS0_Pfmmmm
        .type           _Z26conv_relu_hardswish_kernelPKfS0_Pfmmmm,@function
        .size           _Z26conv_relu_hardswish_kernelPKfS0_Pfmmmm,(.L_x_23 - _Z26conv_relu_hardswish_kernelPKfS0_Pfmmmm)
        .other          _Z26conv_relu_hardswish_kernelPKfS0_Pfmmmm,@"STO_CUDA_ENTRY STV_DEFAULT"
_Z26conv_relu_hardswish_kernelPKfS0_Pfmmmm:
.text._Z26conv_relu_hardswish_kernelPKfS0_Pfmmmm:
[----:B------:R-:W-:Y:S01]  /*0000*/  LDC R1, c[0x0][0x37c] ;  /* 0x0000df00ff017b82 */ /* 0x000fe20000000800 */
[----:B------:R-:W0:Y:S07]  /*0010*/  S2R R17, SR_TID.X ;  /* 0x0000000000117919 */ /* 0x000e2e0000002100 */
[----:B------:R-:W1:Y:S01]  /*0020*/  LDC R0, c[0x0][0x364] ;  /* 0x0000d900ff007b82 */ /* 0x000e620000000800 */
[----:B------:R-:W2:Y:S01]  /*0030*/  LDCU.64 UR6, c[0x0][0x3a0] ;  /* 0x00007400ff0677ac */ /* 0x000ea20008000a00 */
[----:B------:R-:W1:Y:S01]  /*0040*/  S2R R3, SR_TID.Y ;  /* 0x0000000000037919 */ /* 0x000e620000002200 */
[----:B------:R-:W3:Y:S05]  /*0050*/  LDCU.64 UR8, c[0x0][0x398] ;  /* 0x00007300ff0877ac */ /* 0x000eea0008000a00 */
[----:B------:R-:W0:Y:S08]  /*0060*/  S2UR UR5, SR_CTAID.X ;  /* 0x00000000000579c3 */ /* 0x000e300000002500 */
[----:B------:R-:W0:Y:S08]  /*0070*/  LDC R16, c[0x0][0x360] ;  /* 0x0000d800ff107b82 */ /* 0x000e300000000800 */
[----:B------:R-:W1:Y:S01]  /*0080*/  S2UR UR4, SR_CTAID.Y ;  /* 0x00000000000479c3 */ /* 0x000e620000002600 */
[----:B0-----:R-:W-:-:S05]  /*0090*/  IMAD R16, R16, UR5, R17 ;  /* 0x0000000510107c24 */ /* 0x001fca000f8e0211 */
[----:B--2---:R-:W-:Y:S02]  /*00a0*/  ISETP.GE.U32.AND P0, PT, R16, UR6, PT ;  /* 0x0000000610007c0c */ /* 0x004fe4000bf06070 */
[----:B------:R-:W-:Y:S01]  /*00b0*/  SHF.R.S32.HI R2, RZ, 0x1f, R16 ;  /* 0x0000001fff027819 */ /* 0x000fe20000011410 */
[----:B-1----:R-:W-:-:S03]  /*00c0*/  IMAD R0, R0, UR4, R3 ;  /* 0x0000000400007c24 */ /* 0x002fc6000f8e0203 */
[----:B------:R-:W-:Y:S02]  /*00d0*/  ISETP.GE.U32.AND.EX P0, PT, R2, UR7, PT, P0 ;  /* 0x0000000702007c0c */ /* 0x000fe4000bf06100 */
[----:B---3--:R-:W-:-:S04]  /*00e0*/  ISETP.GE.U32.AND P1, PT, R0, UR8, PT ;  /* 0x0000000800007c0c */ /* 0x008fc8000bf26070 */
[----:B------:R-:W-:-:S13]  /*00f0*/  ISETP.GE.U32.OR.EX P0, PT, RZ, UR9, P0, P1 ;  /* 0x00000009ff007c0c */ /* 0x000fda0008706510 */
[----:B------:R-:W-:Y:S05]  /*0100*/  @P0 EXIT ;  /* 0x000000000000094d */ /* 0x000fea0003800000 */
[----:B------:R-:W0:Y:S01]  /*0110*/  LDCU.64 UR8, c[0x0][0x3a8] ;  /* 0x00007500ff0877ac */ /* 0x000e220008000a00 */
[----:B------:R-:W-:Y:S01]  /*0120*/  IMAD.MOV.U32 R2, RZ, RZ, RZ ;  /* 0x000000ffff027224 */ /* 0x000fe200078e00ff */
[----:B------:R-:W1:Y:S01]  /*0130*/  LDCU.64 UR12, c[0x0][0x358] ;  /* 0x00006b00ff0c77ac */ /* 0x000e620008000a00 */
[----:B0-----:R-:W-:-:S04]  /*0140*/  UISETP.NE.U32.AND UP0, UPT, UR8, URZ, UPT ;  /* 0x000000ff0800728c */ /* 0x001fc8000bf05070 */
[----:B------:R-:W-:-:S09]  /*0150*/  UISETP.NE.AND.EX UP0, UPT, UR9, URZ, UPT, UP0 ;  /* 0x000000ff0900728c */ /* 0x000fd2000bf05300 */
[----:B-1----:R-:W-:Y:S05]  /*0160*/  BRA.U !UP0, `(.L_x_0) ;  /* 0x0000001908447547 */ /* 0x002fea000b800000 */
[----:B------:R-:W0:Y:S02]  /*0170*/  LDCU.64 UR10, c[0x0][0x3b0] ;  /* 0x00007600ff0a77ac */ /* 0x000e240008000a00 */
[----:B0-----:R-:W-:-:S04]  /*0180*/  UIADD3 UR6, UP0, UPT, UR10, -0x1, URZ ;  /* 0xffffffff0a067890 */ /* 0x001fc8000ff1e0ff */
[----:B------:R-:W-:Y:S02]  /*0190*/  UIADD3.X UR4, UPT, UPT, UR11, -0x1, URZ, UP0, !UPT ;  /* 0xffffffff0b047890 */ /* 0x000fe400087fe4ff */
[----:B------:R-:W-:Y:S02]  /*01a0*/  UISETP.NE.U32.AND UP0, UPT, UR10, URZ, UPT ;  /* 0x000000ff0a00728c */ /* 0x000fe4000bf05070 */
[----:B------:R-:W-:Y:S02]  /*01b0*/  USHF.R.U64 UR6, UR6, 0x1, UR4 ;  /* 0x0000000106067899 */ /* 0x000fe40008001204 */
[----:B------:R-:W-:-:S09]  /*01c0*/  UISETP.NE.AND.EX UP0, UPT, UR11, URZ, UPT, UP0 ;  /* 0x000000ff0b00728c */ /* 0x000fd2000bf05300 */
[----:B------:R-:W-:Y:S05]  /*01d0*/  BRA.U !UP0, `(.L_x_0) ;  /* 0x0000001908287547 */ /* 0x000fea000b800000 */
[----:B------:R-:W-:Y:S01]  /*01e0*/  UIADD3 UR4, UP0, UPT, UR8, -0x1, URZ ;  /* 0xffffffff08047890 */ /* 0x000fe2000ff1e0ff */
[----:B------:R-:W-:Y:S01]  /*01f0*/  VIADD R3, R16, -UR6 ;  /* 0x8000000610037c36 */ /* 0x000fe20008000000 */
[----:B------:R-:W-:Y:S01]  /*0200*/  ULOP3.LUT UR14, UR10, 0xfffffff8, URZ, 0xc0, !UPT ;  /* 0xfffffff80a0e7892 */ /* 0x000fe2000f8ec0ff */
[----:B------:R-:W-:Y:S01]  /*0210*/  IMAD.MOV.U32 R2, RZ, RZ, RZ ;  /* 0x000000ffff027224 */ /* 0x000fe200078e00ff */
[----:B------:R-:W-:Y:S02]  /*0220*/  UIADD3.X UR5, UPT, UPT, UR9, -0x1, URZ, UP0, !UPT ;  /* 0xffffffff09057890 */ /* 0x000fe400087fe4ff */
[----:B------:R-:W-:Y:S02]  /*0230*/  USHF.L.U32 UR8, UR10, 0x2, URZ ;  /* 0x000000020a087899 */ /* 0x000fe400080006ff */
[----:B------:R-:W-:-:S03]  /*0240*/  USHF.R.U64 UR4, UR4, 0x1, UR5 ;  /* 0x0000000104047899 */ /* 0x000fc60008001205 */
[----:B------:R-:W-:-:S03]  /*0250*/  UMOV UR5, URZ ;  /* 0x000000ff00057c82 */ /* 0x000fc60008000000 */
[----:B------:R-:W-:Y:S01]  /*0260*/  VIADD R4, R0, -UR4 ;  /* 0x8000000400047c36 */ /* 0x000fe20008000000 */
[----:B------:R-:W-:-:S06]  /*0270*/  UMOV UR4, URZ ;  /* 0x000000ff00047c82 */ /* 0x000fcc0008000000 */
.L_x_7:
[----:B0-----:R-:W0:Y:S01]  /*0280*/  LDCU.64 UR10, c[0x0][0x3b0] ;  /* 0x00007600ff0a77ac */ /* 0x001e220008000a00 */
[----:B------:R-:W-:Y:S02]  /*0290*/  VIADD R5, R4, UR4 ;  /* 0x0000000404057c36 */ /* 0x000fe40008000000 */
[----:B------:R-:W-:Y:S01]  /*02a0*/  IMAD.MOV.U32 R7, RZ, RZ, RZ ;  /* 0x000000ffff077224 */ /* 0x000fe200078e00ff */
[----:B------:R-:W1:Y:S01]  /*02b0*/  LDCU.64 UR6, c[0x0][0x398] ;  /* 0x00007300ff0677ac */ /* 0x000e620008000a00 */
[----:B------:R-:W-:Y:S01]  /*02c0*/  IMAD.MOV.U32 R20, RZ, RZ, RZ ;  /* 0x000000ffff147224 */ /* 0x000fe200078e00ff */
[----:B------:R-:W-:Y:S01]  /*02d0*/  SHF.R.S32.HI R6, RZ, 0x1f, R5 ;  /* 0x0000001fff067819 */ /* 0x000fe20000011405 */
[----:B0-----:R-:W-:Y:S02]  /*02e0*/  IMAD.U32 R10, RZ, RZ, UR10 ;  /* 0x0000000aff0a7e24 */ /* 0x001fe4000f8e00ff */
[----:B------:R-:W-:Y:S01]  /*02f0*/  IMAD.U32 R11, RZ, RZ, UR11 ;  /* 0x0000000bff0b7e24 */ /* 0x000fe2000f8e00ff */
[----:B-1----:R-:W-:-:S02]  /*0300*/  ISETP.GE.U32.AND P0, PT, R5, UR6, PT ;  /* 0x0000000605007c0c */ /* 0x002fc4000bf06070 */
[----:B------:R-:W-:Y:S02]  /*0310*/  ISETP.GE.U32.AND P1, PT, R10, 0x8, PT ;  /* 0x000000080a00780c */ /* 0x000fe40003f26070 */
[----:B------:R-:W-:Y:S02]  /*0320*/  ISETP.GE.U32.AND.EX P0, PT, R6, UR7, PT, P0 ;  /* 0x0000000706007c0c */ /* 0x000fe4000bf06100 */
[----:B------:R-:W-:Y:S02]  /*0330*/  ISETP.GE.U32.AND.EX P1, PT, R11, RZ, PT, P1 ;  /* 0x000000ff0b00720c */ /* 0x000fe40003f26110 */
[----:B------:R-:W-:-:S11]  /*0340*/  ISETP.GT.AND P0, PT, R5, -0x1, !P0 ;  /* 0xffffffff0500780c */ /* 0x000fd60004704270 */
[----:B------:R-:W-:Y:S05]  /*0350*/  @!P1 BRA `(.L_x_1) ;  /* 0x0000000800ac9947 */ /* 0x000fea0003800000 */
[----:B------:R-:W0:Y:S01]  /*0360*/  LDCU.64 UR10, c[0x0][0x3b0] ;  /* 0x00007600ff0a77ac */ /* 0x000e220008000a00 */
[----:B------:R-:W1:Y:S01]  /*0370*/  LDC.64 R10, c[0x0][0x3b0] ;  /* 0x0000ec00ff0a7b82 */ /* 0x000e620000000a00 */
[----:B------:R-:W-:Y:S01]  /*0380*/  VIADD R7, R3, 0x3 ;  /* 0x0000000303077836 */ /* 0x000fe20000000000 */
[----:B------:R-:W-:Y:S01]  /*0390*/  CS2R R8, SRZ ;  /* 0x0000000000087805 */ /* 0x000fe2000001ff00 */
[----:B------:R-:W2:Y:S05]  /*03a0*/  LDCU.64 UR6, c[0x0][0x388] ;  /* 0x00007100ff0677ac */ /* 0x000eaa0008000a00 */
[----:B------:R-:W3:Y:S01]  /*03b0*/  LDC.64 R12, c[0x0][0x388] ;  /* 0x0000e200ff0c7b82 */ /* 0x000ee20000000a00 */
[----:B0-----:R-:W-:Y:S01]  /*03c0*/  USHF.L.U64.HI UR9, UR10, 0x2, UR11 ;  /* 0x000000020a097899 */ /* 0x001fe2000801020b */
[----:B------:R-:W0:Y:S03]  /*03d0*/  LDCU.64 UR10, c[0x0][0x3a0] ;  /* 0x00007400ff0a77ac */ /* 0x000e260008000a00 */
[----:B------:R-:W-:-:S02]  /*03e0*/  UIMAD UR9, UR9, UR4, URZ ;  /* 0x00000004090972a4 */ /* 0x000fc4000f8e02ff */
[----:B--2---:R-:W-:Y:S02]  /*03f0*/  UIMAD.WIDE.U32 UR6, UR4, UR8, UR6 ;  /* 0x00000008040672a5 */ /* 0x004fe4000f8e0006 */
[----:B------:R-:W-:-:S04]  /*0400*/  UIMAD UR9, UR5, UR8, UR9 ;  /* 0x00000008050972a4 */ /* 0x000fc8000f8e0209 */
[----:B------:R-:W-:-:S12]  /*0410*/  UIADD3 UR7, UPT, UPT, UR7, UR9, URZ ;  /* 0x0000000907077290 */ /* 0x000fd8000fffe0ff */
.L_x_2:
[----:B------:R-:W-:Y:S02]  /*0420*/  VIADD R18, R7, 0xfffffffd ;  /* 0xfffffffd07127836 */ /* 0x000fe40000000000 */
[----:B------:R-:W-:Y:S02]  /*0430*/  IMAD.U32 R24, RZ, RZ, UR6 ;  /* 0x00000006ff187e24 */ /* 0x000fe4000f8e00ff */
[----:B------:R-:W-:Y:S01]  /*0440*/  IMAD.U32 R25, RZ, RZ, UR7 ;  /* 0x00000007ff197e24 */ /* 0x000fe2000f8e00ff */
[----:B0-----:R-:W-:Y:S02]  /*0450*/  ISETP.GE.U32.AND P3, PT, R18, UR10, PT ;  /* 0x0000000a12007c0c */ /* 0x001fe4000bf66070 */
[----:B------:R-:W-:-:S04]  /*0460*/  SHF.R.S32.HI R14, RZ, 0x1f, R18 ;  /* 0x0000001fff0e7819 */ /* 0x000fc80000011412 */
[----:B------:R-:W-:-:S04]  /*0470*/  ISETP.GE.U32.AND.EX P3, PT, R14, UR11, PT, P3 ;  /* 0x0000000b0e007c0c */ /* 0x000fc8000bf66130 */
[----:B------:R-:W-:-:S04]  /*0480*/  ISETP.GT.AND P3, PT, R18, -0x1, !P3 ;  /* 0xffffffff1200780c */ /* 0x000fc80005f64270 */
[----:B------:R-:W-:-:S13]  /*0490*/  PLOP3.LUT P3, PT, P0, P3, PT, 0x80, 0x8 ;  /* 0x000000000008781c */ /* 0x000fda0000767070 */
[----:B------:R-:W0:Y:S01]  /*04a0*/  @P3 LDC.64 R14, c[0x0][0x380] ;  /* 0x0000e000ff0e3b82 */ /* 0x000e220000000a00 */
[----:B------:R-:W-:Y:S01]  /*04b0*/  @P3 MOV R19, RZ ;  /* 0x000000ff00133202 */ /* 0x000fe20000000f00 */
[----:B------:R-:W-:Y:S01]  /*04c0*/  @P3 IMAD R20, R6, UR10, RZ ;  /* 0x0000000a06143c24 */ /* 0x000fe2000f8e02ff */
[----:B------:R-:W2:Y:S01]  /*04d0*/  @P3 LDG.E.CONSTANT R24, desc[UR12][R24.64] ;  /* 0x0000000c18183981 */ /* 0x000ea2000c1e9900 */
[----:B------:R-:W-:-:S04]  /*04e0*/  @P3 IMAD.WIDE.U32 R18, R5, UR10, R18 ;  /* 0x0000000a05123c25 */ /* 0x000fc8000f8e0012 */
[----:B------:R-:W-:-:S04]  /*04f0*/  @P3 IMAD R21, R5, UR11, R20 ;  /* 0x0000000b05153c24 */ /* 0x000fc8000f8e0214 */
[----:B------:R-:W-:Y:S01]  /*0500*/  @P3 IMAD.IADD R19, R19, 0x1, R21 ;  /* 0x0000000113133824 */ /* 0x000fe200078e0215 */
[----:B0-----:R-:W-:-:S04]  /*0510*/  @P3 LEA R14, P1, R18, R14, 0x2 ;  /* 0x0000000e120e3211 */ /* 0x001fc800078210ff */
[----:B------:R-:W-:-:S05]  /*0520*/  @P3 LEA.HI.X R15, R18, R15, R19, 0x2, P1 ;  /* 0x0000000f120f3211 */ /* 0x000fca00008f1413 */
[----:B------:R0:W2:Y:S01]  /*0530*/  @P3 LDG.E.CONSTANT R23, desc[UR12][R14.64] ;  /* 0x0000000c0e173981 */ /* 0x0000a2000c1e9900 */
[----:B------:R-:W-:-:S05]  /*0540*/  VIADD R19, R7, 0xfffffffe ;  /* 0xfffffffe07137836 */ /* 0x000fca0000000000 */
[----:B------:R-:W-:Y:S02]  /*0550*/  ISETP.GE.U32.AND P2, PT, R19, UR10, PT ;  /* 0x0000000a13007c0c */ /* 0x000fe4000bf46070 */
[----:B------:R-:W-:-:S04]  /*0560*/  SHF.R.S32.HI R18, RZ, 0x1f, R19 ;  /* 0x0000001fff127819 */ /* 0x000fc80000011413 */
[----:B------:R-:W-:-:S04]  /*0570*/  ISETP.GE.U32.AND.EX P2, PT, R18, UR11, PT, P2 ;  /* 0x0000000b12007c0c */ /* 0x000fc8000bf46120 */
[----:B------:R-:W-:-:S04]  /*0580*/  ISETP.GT.AND P2, PT, R19, -0x1, !P2 ;  /* 0xffffffff1300780c */ /* 0x000fc80005744270 */
[----:B------:R-:W-:-:S13]  /*0590*/  PLOP3.LUT P2, PT, P0, P2, PT, 0x80, 0x8 ;  /* 0x000000000008781c */ /* 0x000fda0000745070 */
[----:B0-----:R-:W0:Y:S01]  /*05a0*/  @P2 LDC.64 R14, c[0x0][0x380] ;  /* 0x0000e000ff0e2b82 */ /* 0x001e220000000a00 */
[----:B------:R-:W-:Y:S02]  /*05b0*/  VIADD R18, R7, 0xfffffffe ;  /* 0xfffffffe07127836 */ /* 0x000fe40000000000 */
[----:B------:R-:W-:Y:S02]  /*05c0*/  @P2 IMAD R22, R6, UR10, RZ ;  /* 0x0000000a06162c24 */ /* 0x000fe4000f8e02ff */
[----:B------:R-:W-:Y:S01]  /*05d0*/  @P2 IMAD.MOV.U32 R19, RZ, RZ, RZ ;  /* 0x000000ffff132224 */ /* 0x000fe200078e00ff */
[----:B------:R-:W-:Y:S01]  /*05e0*/  LOP3.LUT R20, R8, 0xfffffff8, RZ, 0xc0, !PT ;  /* 0xfffffff808147812 */ /* 0x000fe200078ec0ff */
[C---:B------:R-:W-:Y:S02]  /*05f0*/  @P2 IMAD R27, R5.reuse, UR11, R22 ;  /* 0x0000000b051b2c24 */ /* 0x040fe4000f8e0216 */
[----:B------:R-:W-:-:S04]  /*0600*/  @P2 IMAD.WIDE.U32 R18, R5, UR10, R18 ;  /* 0x0000000a05122c25 */ /* 0x000fc8000f8e0012 */
[C---:B-1----:R-:W-:Y:S02]  /*0610*/  IMAD R22, R10.reuse, UR5, RZ ;  /* 0x000000050a167c24 */ /* 0x042fe4000f8e02ff */
[----:B------:R-:W-:Y:S02]  /*0620*/  IMAD.MOV.U32 R21, RZ, RZ, RZ ;  /* 0x000000ffff157224 */ /* 0x000fe400078e00ff */
[----:B------:R-:W-:Y:S02]  /*0630*/  @P2 IMAD.IADD R27, R27, 0x1, R19 ;  /* 0x000000011b1b2824 */ /* 0x000fe400078e0213 */
[----:B------:R-:W-:-:S04]  /*0640*/  IMAD.WIDE.U32 R20, R10, UR4, R20 ;  /* 0x000000040a147c25 */ /* 0x000fc8000f8e0014 */
[----:B------:R-:W-:Y:S01]  /*0650*/  IMAD R25, R11, UR4, R22 ;  /* 0x000000040b197c24 */ /* 0x000fe2000f8e0216 */
[----:B0-----:R-:W-:-:S03]  /*0660*/  @P2 LEA R14, P1, R18, R14, 0x2 ;  /* 0x0000000e120e2211 */ /* 0x001fc600078210ff */
[----:B------:R-:W-:Y:S01]  /*0670*/  IMAD.IADD R25, R21, 0x1, R25 ;  /* 0x0000000115197824 */ /* 0x000fe200078e0219 */
[----:B------:R-:W-:Y:S02]  /*0680*/  @P2 LEA.HI.X R15, R18, R15, R27, 0x2, P1 ;  /* 0x0000000f120f2211 */ /* 0x000fe400008f141b */
[C---:B---3--:R-:W-:Y:S02]  /*0690*/  LEA R18, P1, R20.reuse, R12, 0x2 ;  /* 0x0000000c14127211 */ /* 0x048fe400078210ff */
[----:B------:R-:W-:Y:S01]  /*06a0*/  IADD3 R22, PT, PT, R7, -0x1, RZ ;  /* 0xffffffff07167810 */ /* 0x000fe20007ffe0ff */
[----:B------:R0:W3:Y:S01]  /*06b0*/  @P2 LDG.E.CONSTANT R21, desc[UR12][R14.64] ;  /* 0x0000000c0e152981 */ /* 0x0000e2000c1e9900 */
[----:B------:R-:W-:Y:S02]  /*06c0*/  LEA.HI.X R19, R20, R13, R25, 0x2, P1 ;  /* 0x0000000d14137211 */ /* 0x000fe400008f1419 */
[----:B------:R-:W-:Y:S02]  /*06d0*/  ISETP.GE.U32.AND P1, PT, R22, UR10, PT ;  /* 0x0000000a16007c0c */ /* 0x000fe4000bf26070 */
[----:B------:R-:W-:Y:S01]  /*06e0*/  SHF.R.S32.HI R25, RZ, 0x1f, R22 ;  /* 0x0000001fff197819 */ /* 0x000fe20000011416 */
[----:B------:R-:W3:Y:S03]  /*06f0*/  @P2 LDG.E.CONSTANT R20, desc[UR12][R18.64+0x4] ;  /* 0x0000040c12142981 */ /* 0x000ee6000c1e9900 */
[----:B------:R-:W-:-:S04]  /*0700*/  ISETP.GE.U32.AND.EX P1, PT, R25, UR11, PT, P1 ;  /* 0x0000000b19007c0c */ /* 0x000fc8000bf26110 */
[----:B------:R-:W-:-:S04]  /*0710*/  ISETP.GT.AND P1, PT, R22, -0x1, !P1 ;  /* 0xffffffff1600780c */ /* 0x000fc80004f24270 */
[----:B------:R-:W-:-:S13]  /*0720*/  PLOP3.LUT P1, PT, P0, P1, PT, 0x80, 0x8 ;  /* 0x000000000008781c */ /* 0x000fda0000723070 */
[----:B0-----:R-:W0:Y:S01]  /*0730*/  @P1 LDC.64 R14, c[0x0][0x380] ;  /* 0x0000e000ff0e1b82 */ /* 0x001e220000000a00 */
[----:B--2---:R-:W-:Y:S01]  /*0740*/  @P3 FFMA R2, R23, R24, R2 ;  /* 0x0000001817023223 */ /* 0x004fe20000000002 */
[----:B------:R-:W-:Y:S02]  /*0750*/  @P1 IMAD R24, R6, UR10, RZ ;  /* 0x0000000a06181c24 */ /* 0x000fe4000f8e02ff */
[----:B------:R-:W-:Y:S02]  /*0760*/  @P1 IMAD.MOV.U32 R23, RZ, RZ, RZ ;  /* 0x000000ffff171224 */ /* 0x000fe400078e00ff */
[C---:B------:R-:W-:Y:S02]  /*0770*/  @P1 IMAD R25, R5.reuse, UR11, R24 ;  /* 0x0000000b05191c24 */ /* 0x040fe4000f8e0218 */
[----:B------:R-:W-:Y:S01]  /*0780*/  @P1 IMAD.WIDE.U32 R22, R5, UR10, R22 ;  /* 0x0000000a05161c25 */ /* 0x000fe2000f8e0016 */
[----:B------:R-:W2:Y:S03]  /*0790*/  @P1 LDG.E.CONSTANT R24, desc[UR12][R18.64+0x8] ;  /* 0x0000080c12181981 */ /* 0x000ea6000c1e9900 */
[----:B------:R-:W-:Y:S01]  /*07a0*/  @P1 IMAD.IADD R23, R25, 0x1, R23 ;  /* 0x0000000119171824 */ /* 0x000fe200078e0217 */
[----:B0-----:R-:W-:-:S04]  /*07b0*/  @P1 LEA R14, P3, R22, R14, 0x2 ;  /* 0x0000000e160e1211 */ /* 0x001fc800078610ff */
[----:B------:R-:W-:-:S05]  /*07c0*/  @P1 LEA.HI.X R15, R22, R15, R23, 0x2, P3 ;  /* 0x0000000f160f1211 */ /* 0x000fca00018f1417 */
[----:B------:R0:W2:Y:S01]  /*07d0*/  @P1 LDG.E.CONSTANT R23, desc[UR12][R14.64] ;  /* 0x0000000c0e171981 */ /* 0x0000a2000c1e9900 */
[----:B------:R-:W-:Y:S02]  /*07e0*/  ISETP.GE.U32.AND P3, PT, R7, UR10, PT ;  /* 0x0000000a07007c0c */ /* 0x000fe4000bf66070 */
[----:B------:R-:W-:-:S04]  /*07f0*/  SHF.R.S32.HI R22, RZ, 0x1f, R7 ;  /* 0x0000001fff167819 */ /* 0x000fc80000011407 */
[----:B------:R-:W-:-:S04]  /*0800*/  ISETP.GE.U32.AND.EX P3, PT, R22, UR11, PT, P3 ;  /* 0x0000000b16007c0c */ /* 0x000fc8000bf66130 */
[----:B------:R-:W-:-:S04]  /*0810*/  ISETP.GT.AND P3, PT, R7, -0x1, !P3 ;  /* 0xffffffff0700780c */ /* 0x000fc80005f64270 */
[----:B------:R-:W-:-:S13]  /*0820*/  PLOP3.LUT P3, PT, P0, P3, PT, 0x80, 0x8 ;  /* 0x000000000008781c */ /* 0x000fda0000767070 */
[----:B0-----:R-:W0:Y:S01]  /*0830*/  @P3 LDC.64 R14, c[0x0][0x380] ;  /* 0x0000e000ff0e3b82 */ /* 0x001e220000000a00 */
[----:B------:R-:W-:Y:S02]  /*0840*/  @P3 IMAD R22, R6, UR10, RZ ;  /* 0x0000000a06163c24 */ /* 0x000fe4000f8e02ff */
[----:B---3--:R-:W-:Y:S01]  /*0850*/  @P2 FFMA R2, R21, R20, R2 ;  /* 0x0000001415022223 */ /* 0x008fe20000000002 */
[----:B------:R-:W-:Y:S02]  /*0860*/  @P3 IMAD.MOV.U32 R20, RZ, RZ, R7 ;  /* 0x000000ffff143224 */ /* 0x000fe400078e0007 */
[----:B------:R-:W-:Y:S02]  /*0870*/  @P3 IMAD.MOV.U32 R21, RZ, RZ, RZ ;  /* 0x000000ffff153224 */ /* 0x000fe400078e00ff */
[----:B------:R-:W-:-:S04]  /*0880*/  @P3 IMAD.WIDE.U32 R26, R5, UR10, R20 ;  /* 0x0000000a051a3c25 */ /* 0x000fc8000f8e0014 */
[----:B------:R-:W-:Y:S01]  /*0890*/  @P3 IMAD R21, R5, UR11, R22 ;  /* 0x0000000b05153c24 */ /* 0x000fe2000f8e0216 */
[----:B0-----:R-:W-:Y:S01]  /*08a0*/  @P3 LEA R20, P2, R26, R14, 0x2 ;  /* 0x0000000e1a143211 */ /* 0x001fe200078410ff */
[----:B------:R-:W-:Y:S02]  /*08b0*/  VIADD R22, R7, 0x1 ;  /* 0x0000000107167836 */ /* 0x000fe40000000000 */
[----:B------:R-:W-:-:S03]  /*08c0*/  @P3 IMAD.IADD R21, R21, 0x1, R27 ;  /* 0x0000000115153824 */ /* 0x000fc600078e021b */
[----:B------:R-:W-:Y:S02]  /*08d0*/  SHF.R.S32.HI R14, RZ, 0x1f, R22 ;  /* 0x0000001fff0e7819 */ /* 0x000fe40000011416 */
[----:B------:R-:W-:Y:S02]  /*08e0*/  @P3 LEA.HI.X R21, R26, R15, R21, 0x2, P2 ;  /* 0x0000000f1a153211 */ /* 0x000fe400010f1415 */
[----:B------:R-:W-:-:S03]  /*08f0*/  ISETP.GE.U32.AND P2, PT, R22, UR10, PT ;  /* 0x0000000a16007c0c */ /* 0x000fc6000bf46070 */
[----:B------:R-:W3:Y:S01]  /*0900*/  @P3 LDG.E.CONSTANT R20, desc[UR12][R20.64] ;  /* 0x0000000c14143981 */ /* 0x000ee2000c1e9900 */
[----:B------:R-:W-:-:S04]  /*0910*/  ISETP.GE.U32.AND.EX P2, PT, R14, UR11, PT, P2 ;  /* 0x0000000b0e007c0c */ /* 0x000fc8000bf46120 */
[----:B------:R-:W-:Y:S01]  /*0920*/  ISETP.GT.AND P2, PT, R22, -0x1, !P2 ;  /* 0xffffffff1600780c */ /* 0x000fe20005744270 */
[----:B------:R-:W3:Y:S03]  /*0930*/  @P3 LDG.E.CONSTANT R21, desc[UR12][R18.64+0xc] ;  /* 0x00000c0c12153981 */ /* 0x000ee6000c1e9900 */
[----:B------:R-:W-:-:S13]  /*0940*/  PLOP3.LUT P2, PT, P0, P2, PT, 0x80, 0x8 ;  /* 0x000000000008781c */ /* 0x000fda0000745070 */
[----:B------:R-:W0:Y:S01]  /*0950*/  @P2 LDC.64 R14, c[0x0][0x380] ;  /* 0x0000e000ff0e2b82 */ /* 0x000e220000000a00 */
[----:B--2---:R-:W-:Y:S01]  /*0960*/  @P1 FFMA R2, R23, R24, R2 ;  /* 0x0000001817021223 */ /* 0x004fe20000000002 */
[----:B------:R-:W-:Y:S02]  /*0970*/  @P2 IMAD R24, R6, UR10, RZ ;  /* 0x0000000a06182c24 */ /* 0x000fe4000f8e02ff */
[----:B------:R-:W-:Y:S02]  /*0980*/  @P2 IMAD.MOV.U32 R23, RZ, RZ, RZ ;  /* 0x000000ffff172224 */ /* 0x000fe400078e00ff */
[C---:B------:R-:W-:Y:S02]  /*0990*/  @P2 IMAD R25, R5.reuse, UR11, R24 ;  /* 0x0000000b05192c24 */ /* 0x040fe4000f8e0218 */
[----:B------:R-:W-:-:S04]  /*09a0*/  @P2 IMAD.WIDE.U32 R22, R5, UR10, R22 ;  /* 0x0000000a05162c25 */ /* 0x000fc8000f8e0016 */
[----:B------:R-:W-:Y:S01]  /*09b0*/  @P2 IMAD.IADD R23, R25, 0x1, R23 ;  /* 0x0000000119172824 */ /* 0x000fe200078e0217 */
[----:B0-----:R-:W-:-:S04]  /*09c0*/  @P2 LEA R24, P1, R22, R14, 0x2 ;  /* 0x0000000e16182211 */ /* 0x001fc800078210ff */
[----:B------:R-:W-:Y:S02]  /*09d0*/  @P2 LEA.HI.X R25, R22, R15, R23, 0x2, P1 ;  /* 0x0000000f16192211 */ /* 0x000fe400008f1417 */
[----:B------:R-:W2:Y:S04]  /*09e0*/  @P2 LDG.E.CONSTANT R23, desc[UR12][R18.64+0x10] ;  /* 0x0000100c12172981 */ /* 0x000ea8000c1e9900 */
[----:B------:R-:W2:Y:S01]  /*09f0*/  @P2 LDG.E.CONSTANT R24, desc[UR12][R24.64] ;  /* 0x0000000c18182981 */ /* 0x000ea2000c1e9900 */
[----:B------:R-:W-:-:S05]  /*0a00*/  VIADD R26, R7, 0x2 ;  /* 0x00000002071a7836 */ /* 0x000fca0000000000 */
[----:B------:R-:W-:Y:S02]  /*0a10*/  ISETP.GE.U32.AND P1, PT, R26, UR10, PT ;  /* 0x0000000a1a007c0c */ /* 0x000fe4000bf26070 */
[----:B------:R-:W-:-:S04]  /*0a20*/  SHF.R.S32.HI R14, RZ, 0x1f, R26 ;  /* 0x0000001fff0e7819 */ /* 0x000fc8000001141a */
[----:B------:R-:W-:-:S04]  /*0a30*/  ISETP.GE.U32.AND.EX P1, PT, R14, UR11, PT, P1 ;  /* 0x0000000b0e007c0c */ /* 0x000fc8000bf26110 */
[----:B------:R-:W-:-:S04]  /*0a40*/  ISETP.GT.AND P1, PT, R26, -0x1, !P1 ;  /* 0xffffffff1a00780c */ /* 0x000fc80004f24270 */
[----:B------:R-:W-:-:S13]  /*0a50*/  PLOP3.LUT P1, PT, P0, P1, PT, 0x80, 0x8 ;  /* 0x000000000008781c */ /* 0x000fda0000723070 */
[----:B------:R-:W0:Y:S01]  /*0a60*/  @P1 LDC.64 R14, c[0x0][0x380] ;  /* 0x0000e000ff0e1b82 */ /* 0x000e220000000a00 */
[----:B------:R-:W-:-:S03]  /*0a70*/  @P1 MOV R27, RZ ;  /* 0x000000ff001b1202 */ /* 0x000fc60000000f00 */
[----:B------:R-:W-:-:S04]  /*0a80*/  @P1 IMAD.WIDE.U32 R26, R5, UR10, R26 ;  /* 0x0000000a051a1c25 */ /* 0x000fc8000f8e001a */
[----:B------:R-:W-:Y:S02]  /*0a90*/  VIADD R22, R7, 0x3 ;  /* 0x0000000307167836 */ /* 0x000fe40000000000 */
[----:B---3--:R-:W-:Y:S01]  /*0aa0*/  @P3 FFMA R2, R20, R21, R2 ;  /* 0x0000001514023223 */ /* 0x008fe20000000002 */
[----:B------:R-:W-:-:S04]  /*0ab0*/  @P1 IMAD R20, R6, UR10, RZ ;  /* 0x0000000a06141c24 */ /* 0x000fc8000f8e02ff */
[----:B------:R-:W-:Y:S01]  /*0ac0*/  @P1 IMAD R21, R5, UR11, R20 ;  /* 0x0000000b05151c24 */ /* 0x000fe2000f8e0214 */
[----:B0-----:R-:W-:-:S03]  /*0ad0*/  @P1 LEA R20, P3, R26, R14, 0x2 ;  /* 0x0000000e1a141211 */ /* 0x001fc600078610ff */
[----:B------:R-:W-:Y:S01]  /*0ae0*/  @P1 IMAD.IADD R21, R21, 0x1, R27 ;  /* 0x0000000115151824 */ /* 0x000fe200078e021b */
[----:B------:R-:W-:-:S04]  /*0af0*/  SHF.R.S32.HI R14, RZ, 0x1f, R22 ;  /* 0x0000001fff0e7819 */ /* 0x000fc80000011416 */
[----:B------:R-:W-:Y:S02]  /*0b00*/  @P1 LEA.HI.X R21, R26, R15, R21, 0x2, P3 ;  /* 0x0000000f1a151211 */ /* 0x000fe400018f1415 */
[----:B------:R-:W-:-:S03]  /*0b10*/  ISETP.GE.U32.AND P3, PT, R22, UR10, PT ;  /* 0x0000000a16007c0c */ /* 0x000fc6000bf66070 */
[----:B------:R-:W3:Y:S01]  /*0b20*/  @P1 LDG.E.CONSTANT R20, desc[UR12][R20.64] ;  /* 0x0000000c14141981 */ /* 0x000ee2000c1e9900 */
[----:B------:R-:W-:-:S04]  /*0b30*/  ISETP.GE.U32.AND.EX P3, PT, R14, UR11, PT, P3 ;  /* 0x0000000b0e007c0c */ /* 0x000fc8000bf66130 */
[----:B------:R-:W-:-:S04]  /*0b40*/  ISETP.GT.AND P3, PT, R22, -0x1, !P3 ;  /* 0xffffffff1600780c */ /* 0x000fc80005f64270 */
[----:B------:R-:W-:-:S13]  /*0b50*/  PLOP3.LUT P3, PT, P0, P3, PT, 0x80, 0x8 ;  /* 0x000000000008781c */ /* 0x000fda0000767070 */
[----:B------:R-:W0:Y:S01]  /*0b60*/  @P3 LDC.64 R14, c[0x0][0x380] ;  /* 0x0000e000ff0e3b82 */ /* 0x000e220000000a00 */
[----:B------:R-:W-:Y:S02]  /*0b70*/  @P3 IMAD R26, R6, UR10, RZ ;  /* 0x0000000a061a3c24 */ /* 0x000fe4000f8e02ff */
[----:B--2---:R-:W-:Y:S01]  /*0b80*/  @P2 FFMA R2, R24, R23, R2 ;  /* 0x0000001718022223 */ /* 0x004fe20000000002 */
[----:B------:R-:W-:Y:S02]  /*0b90*/  @P3 IMAD.MOV.U32 R23, RZ, RZ, RZ ;  /* 0x000000ffff173224 */ /* 0x000fe400078e00ff */
[----:B------:R-:W-:-:S04]  /*0ba0*/  @P3 IMAD.WIDE.U32 R24, R5, UR10, R22 ;  /* 0x0000000a05183c25 */ /* 0x000fc8000f8e0016 */
[----:B------:R-:W-:Y:S01]  /*0bb0*/  @P3 IMAD R23, R5, UR11, R26 ;  /* 0x0000000b05173c24 */ /* 0x000fe2000f8e021a */
[----:B0-----:R-:W-:-:S03]  /*0bc0*/  @P3 LEA R22, P2, R24, R14, 0x2 ;  /* 0x0000000e18163211 */ /* 0x001fc600078410ff */
[----:B------:R-:W-:-:S05]  /*0bd0*/  @P3 IMAD.IADD R23, R23, 0x1, R25 ;  /* 0x0000000117173824 */ /* 0x000fca00078e0219 */
[----:B------:R-:W-:Y:S01]  /*0be0*/  @P3 LEA.HI.X R23, R24, R15, R23, 0x2, P2 ;  /* 0x0000000f18173211 */ /* 0x000fe200010f1417 */
[----:B------:R-:W-:-:S05]  /*0bf0*/  VIADD R24, R7, 0x4 ;  /* 0x0000000407187836 */ /* 0x000fca0000000000 */
[----:B------:R-:W-:Y:S01]  /*0c00*/  ISETP.GE.U32.AND P2, PT, R24, UR10, PT ;  /* 0x0000000a18007c0c */ /* 0x000fe2000bf46070 */
[----:B------:R-:W2:Y:S01]  /*0c10*/  @P3 LDG.E.CONSTANT R23, desc[UR12][R22.64] ;  /* 0x0000000c16173981 */ /* 0x000ea2000c1e9900 */
[----:B------:R-:W-:-:S04]  /*0c20*/  SHF.R.S32.HI R14, RZ, 0x1f, R24 ;  /* 0x0000001fff0e7819 */ /* 0x000fc80000011418 */
[----:B------:R-:W-:-:S04]  /*0c30*/  ISETP.GE.U32.AND.EX P2, PT, R14, UR11, PT, P2 ;  /* 0x0000000b0e007c0c */ /* 0x000fc8000bf46120 */
[----:B------:R-:W-:-:S04]  /*0c40*/  ISETP.GT.AND P2, PT, R24, -0x1, !P2 ;  /* 0xffffffff1800780c */ /* 0x000fc80005744270 */
[----:B------:R-:W-:-:S13]  /*0c50*/  PLOP3.LUT P2, PT, P0, P2, PT, 0x80, 0x8 ;  /* 0x000000000008781c */ /* 0x000fda0000745070 */
[----:B------:R-:W0:Y:S01]  /*0c60*/  @P2 LDC.64 R14, c[0x0][0x380] ;  /* 0x0000e000ff0e2b82 */ /* 0x000e220000000a00 */
[----:B------:R-:W-:Y:S01]  /*0c70*/  @P2 IMAD R26, R6, UR10, RZ ;  /* 0x0000000a061a2c24 */ /* 0x000fe2000f8e02ff */
[----:B------:R-:W4:Y:S01]  /*0c80*/  @P2 LDG.E.CONSTANT R21, desc[UR12][R18.64+0x1c] ;  /* 0x00001c0c12152981 */ /* 0x000f22000c1e9900 */
[----:B------:R-:W-:Y:S02]  /*0c90*/  @P2 IMAD.MOV.U32 R25, RZ, RZ, RZ ;  /* 0x000000ffff192224 */ /* 0x000fe400078e00ff */
[C---:B------:R-:W-:Y:S02]  /*0ca0*/  @P2 IMAD R27, R5.reuse, UR11, R26 ;  /* 0x0000000b051b2c24 */ /* 0x040fe4000f8e021a */
[----:B------:R-:W-:-:S04]  /*0cb0*/  @P2 IMAD.WIDE.U32 R24, R5, UR10, R24 ;  /* 0x0000000a05182c25 */ /* 0x000fc8000f8e0018 */
[----:B------:R-:W-:Y:S01]  /*0cc0*/  @P2 IMAD.IADD R25, R27, 0x1, R25 ;  /* 0x000000011b192824 */ /* 0x000fe200078e0219 */
[----:B0-----:R-:W-:-:S04]  /*0cd0*/  @P2 LEA R14, P4, R24, R14, 0x2 ;  /* 0x0000000e180e2211 */ /* 0x001fc800078810ff */
[----:B------:R-:W-:Y:S02]  /*0ce0*/  @P2 LEA.HI.X R15, R24, R15, R25, 0x2, P4 ;  /* 0x0000000f180f2211 */ /* 0x000fe400020f1419 */
[----:B------:R-:W3:Y:S04]  /*0cf0*/  @P1 LDG.E.CONSTANT R25, desc[UR12][R18.64+0x14] ;  /* 0x0000140c12191981 */ /* 0x000ee8000c1e9900 */
[----:B------:R-:W2:Y:S04]  /*0d00*/  @P3 LDG.E.CONSTANT R24, desc[UR12][R18.64+0x18] ;  /* 0x0000180c12183981 */ /* 0x000ea8000c1e9900 */
[----:B------:R-:W4:Y:S01]  /*0d10*/  @P2 LDG.E.CONSTANT R15, desc[UR12][R14.64] ;  /* 0x0000000c0e0f2981 */ /* 0x000f22000c1e9900 */
[----:B------:R-:W-:-:S04]  /*0d20*/  IADD3 R8, P4, PT, R8, 0x8, RZ ;  /* 0x0000000808087810 */ /* 0x000fc80007f9e0ff */
[----:B------:R-:W-:Y:S01]  /*0d30*/  IADD3 R26, P5, PT, R8, -UR14, RZ ;  /* 0x8000000e081a7c10 */ /* 0x000fe2000ffbe0ff */
[----:B------:R-:W-:-:S03]  /*0d40*/  IMAD.X R9, RZ, RZ, R9, P4 ;  /* 0x000000ffff097224 */ /* 0x000fc600020e0609 */
[----:B------:R-:W-:Y:S01]  /*0d50*/  ISETP.NE.U32.AND P4, PT, R26, RZ, PT ;  /* 0x000000ff1a00720c */ /* 0x000fe20003f85070 */
[----:B------:R-:W-:Y:S01]  /*0d60*/  IMAD.X R26, R9, 0x1, ~R11, P5 ;  /* 0x00000001091a7824 */ /* 0x000fe200028e0e0b */
[----:B------:R-:W-:Y:S01]  /*0d70*/  UIADD3 UR6, UP0, UPT, UR6, 0x20, URZ ;  /* 0x0000002006067890 */ /* 0x000fe2000ff1e0ff */
[----:B------:R-:W-:-:S03]  /*0d80*/  IADD3 R7, PT, PT, R7, 0x8, RZ ;  /* 0x0000000807077810 */ /* 0x000fc60007ffe0ff */
[----:B------:R-:W-:Y:S01]  /*0d90*/  UIADD3.X UR7, UPT, UPT, URZ, UR7, URZ, UP0, !UPT ;  /* 0x00000007ff077290 */ /* 0x000fe200087fe4ff */
[----:B---3--:R-:W-:Y:S01]  /*0da0*/  @P1 FFMA R2, R20, R25, R2 ;  /* 0x0000001914021223 */ /* 0x008fe20000000002 */
[----:B------:R-:W-:-:S03]  /*0db0*/  ISETP.NE.AND.EX P1, PT, R26, RZ, PT, P4 ;  /* 0x000000ff1a00720c */ /* 0x000fc60003f25340 */
[----:B--2---:R-:W-:-:S04]  /*0dc0*/  @P3 FFMA R2, R23, R24, R2 ;  /* 0x0000001817023223 */ /* 0x004fc80000000002 */
[----:B----4-:R-:W-:-:S06]  /*0dd0*/  @P2 FFMA R2, R15, R21, R2 ;  /* 0x000000150f022223 */ /* 0x010fcc0000000002 */
[----:B------:R-:W-:Y:S05]  /*0de0*/  @P1 BRA `(.L_x_2) ;  /* 0xfffffff4008c1947 */ /* 0x000fea000383ffff */
[----:B------:R-:W0:Y:S01]  /*0df0*/  LDC R20, c[0x0][0x3b4] ;  /* 0x0000ed00ff147b82 */ /* 0x000e220000000800 */
[----:B------:R-:W-:-:S07]  /*0e00*/  IMAD.U32 R7, RZ, RZ, UR14 ;  /* 0x0000000eff077e24 */ /* 0x000fce000f8e00ff */
.L_x_1:
[----:B------:R-:W1:Y:S02]  /*0e10*/  LDCU UR6, c[0x0][0x3b0] ;  /* 0x00007600ff0677ac */ /* 0x000e640008000800 */
[----:B-1----:R-:W-:-:S04]  /*0e20*/  ULOP3.LUT UR6, UR6, 0x7, URZ, 0xc0, !UPT ;  /* 0x0000000706067892 */ /* 0x002fc8000f8ec0ff */
[----:B------:R-:W-:-:S04]  /*0e30*/  UISETP.NE.U32.AND UP0, UPT, UR6, URZ, UPT ;  /* 0x000000ff0600728c */ /* 0x000fc8000bf05070 */
[----:B------:R-:W-:-:S09]  /*0e40*/  UISETP.NE.AND.EX UP0, UPT, URZ, URZ, UPT, UP0 ;  /* 0x000000ffff00728c */ /* 0x000fd2000bf05300 */
[----:B------:R-:W-:Y:S05]  /*0e50*/  BRA.U !UP0, `(.L_x_3) ;  /* 0x0000000908f07547 */ /* 0x000fea000b800000 */
[----:B------:R-:W-:-:S04]  /*0e60*/  UIADD3 UR6, UP0, UPT, UR6, -0x1, URZ ;  /* 0xffffffff06067890 */ /* 0x000fc8000ff1e0ff */
[----:B------:R-:W-:Y:S02]  /*0e70*/  UIADD3.X UR7, UPT, UPT, URZ, -0x1, URZ, UP0, !UPT ;  /* 0xffffffffff077890 */ /* 0x000fe400087fe4ff */
[----:B------:R-:W-:-:S04]  /*0e80*/  UISETP.GE.U32.AND UP0, UPT, UR6, 0x3, UPT ;  /* 0x000000030600788c */ /* 0x000fc8000bf06070 */
[----:B------:R-:W-:-:S09]  /*0e90*/  UISETP.GE.U32.AND.EX UP0, UPT, UR7, URZ, UPT, UP0 ;  /* 0x000000ff0700728c */ /* 0x000fd2000bf06100 */
[----:B------:R-:W-:Y:S05]  /*0ea0*/  BRA.U !UP0, `(.L_x_4) ;  /* 0x0000000508607547 */ /* 0x000fea000b800000 */
[----:B------:R-:W1:Y:S01]  /*0eb0*/  LDCU.64 UR6, c[0x0][0x3a0] ;  /* 0x00007400ff0677ac */ /* 0x000e620008000a00 */
[----:B------:R-:W-:Y:S01]  /*0ec0*/  IMAD.IADD R26, R3, 0x1, R7 ;  /* 0x00000001031a7824 */ /* 0x000fe200078e0207 */
[----:B------:R-:W2:Y:S01]  /*0ed0*/  LDC.64 R14, c[0x0][0x380] ;  /* 0x0000e000ff0e7b82 */ /* 0x000ea20000000a00 */
[----:B------:R-:W-:Y:S01]  /*0ee0*/  IMAD R22, R10, UR5, RZ ;  /* 0x000000050a167c24 */ /* 0x000fe2000f8e02ff */
[----:B------:R-:W3:Y:S01]  /*0ef0*/  LDCU UR9, c[0x0][0x3a0] ;  /* 0x00007400ff0977ac */ /* 0x000ee20008000800 */
[----:B------:R-:W-:Y:S01]  /*0f00*/  VIADD R24, R26, 0x1 ;  /* 0x000000011a187836 */ /* 0x000fe20000000000 */
[----:B------:R-:W-:Y:S01]  /*0f10*/  SHF.R.S32.HI R8, RZ, 0x1f, R26 ;  /* 0x0000001fff087819 */ /* 0x000fe2000001141a */
[----:B------:R-:W-:-:S03]  /*0f20*/  IMAD R13, R11, UR4, R22 ;  /* 0x000000040b0d7c24 */ /* 0x000fc6000f8e0216 */
[----:B------:R-:W-:Y:S01]  /*0f30*/  SHF.R.S32.HI R12, RZ, 0x1f, R24 ;  /* 0x0000001fff0c7819 */ /* 0x000fe20000011418 */
[----:B------:R-:W4:Y:S01]  /*0f40*/  LDC.64 R18, c[0x0][0x388] ;  /* 0x0000e200ff127b82 */ /* 0x000f220000000a00 */
[----:B-1----:R-:W-:-:S04]  /*0f50*/  ISETP.GE.U32.AND P1, PT, R26, UR6, PT ;  /* 0x000000061a007c0c */ /* 0x002fc8000bf26070 */
[----:B------:R-:W-:Y:S02]  /*0f60*/  ISETP.GE.U32.AND.EX P1, PT, R8, UR7, PT, P1 ;  /* 0x0000000708007c0c */ /* 0x000fe4000bf26110 */
[----:B---3--:R-:W-:Y:S01]  /*0f70*/  ISETP.GE.U32.AND P2, PT, R24, UR9, PT ;  /* 0x0000000918007c0c */ /* 0x008fe2000bf46070 */
[----:B------:R-:W1:Y:S01]  /*0f80*/  LDC.64 R8, c[0x0][0x388] ;  /* 0x0000e200ff087b82 */ /* 0x000e620000000a00 */
[----:B------:R-:W-:Y:S02]  /*0f90*/  ISETP.GT.AND P1, PT, R26, -0x1, !P1 ;  /* 0xffffffff1a00780c */ /* 0x000fe40004f24270 */
[----:B------:R-:W-:Y:S02]  /*0fa0*/  ISETP.GE.U32.AND.EX P2, PT, R12, UR7, PT, P2 ;  /* 0x000000070c007c0c */ /* 0x000fe4000bf46120 */
[----:B------:R-:W-:Y:S02]  /*0fb0*/  PLOP3.LUT P1, PT, P0, P1, PT, 0x80, 0x8 ;  /* 0x000000000008781c */ /* 0x000fe40000723070 */
[----:B------:R-:W-:-:S04]  /*0fc0*/  ISETP.GT.AND P2, PT, R24, -0x1, !P2 ;  /* 0xffffffff1800780c */ /* 0x000fc80005744270 */
[----:B------:R-:W-:-:S07]  /*0fd0*/  PLOP3.LUT P2, PT, P0, P2, PT, 0x80, 0x8 ;  /* 0x000000000008781c */ /* 0x000fce0000745070 */
[----:B------:R-:W-:Y:S02]  /*0fe0*/  @P1 IMAD R12, R6, UR6, RZ ;  /* 0x00000006060c1c24 */ /* 0x000fe4000f8e02ff */
[----:B------:R-:W-:Y:S02]  /*0ff0*/  @P1 IMAD.MOV.U32 R27, RZ, RZ, RZ ;  /* 0x000000ffff1b1224 */ /* 0x000fe400078e00ff */
[C---:B------:R-:W-:Y:S02]  /*1000*/  @P1 IMAD R21, R5.reuse, UR7, R12 ;  /* 0x0000000705151c24 */ /* 0x040fe4000f8e020c */
[----:B------:R-:W-:-:S04]  /*1010*/  @P1 IMAD.WIDE.U32 R28, R5, UR6, R26 ;  /* 0x00000006051c1c25 */ /* 0x000fc8000f8e001a */
[----:B------:R-:W-:Y:S01]  /*1020*/  @P1 IMAD.IADD R22, R21, 0x1, R29 ;  /* 0x0000000115161824 */ /* 0x000fe200078e021d */
[C---:B--2---:R-:W-:Y:S01]  /*1030*/  @P1 LEA R14, P3, R28.reuse, R14, 0x2 ;  /* 0x0000000e1c0e1211 */ /* 0x044fe200078610ff */
[----:B0-----:R-:W-:Y:S02]  /*1040*/  @P1 IMAD.MOV.U32 R21, RZ, RZ, R20 ;  /* 0x000000ffff151224 */ /* 0x001fe400078e0014 */
[----:B------:R-:W-:Y:S01]  /*1050*/  @P1 IMAD.MOV.U32 R20, RZ, RZ, R7 ;  /* 0x000000ffff141224 */ /* 0x000fe200078e0007 */
[----:B------:R-:W-:Y:S01]  /*1060*/  @P1 LEA.HI.X R15, R28, R15, R22, 0x2, P3 ;  /* 0x0000000f1c0f1211 */ /* 0x000fe200018f1416 */
[----:B------:R-:W-:Y:S02]  /*1070*/  VIADD R12, R26, 0x2 ;  /* 0x000000021a0c7836 */ /* 0x000fe40000000000 */
[----:B------:R-:W-:-:S03]  /*1080*/  @P1 IMAD.WIDE.U32 R20, R10, UR4, R20 ;  /* 0x000000040a141c25 */ /* 0x000fc6000f8e0014 */
[----:B------:R-:W-:Y:S01]  /*1090*/  ISETP.GE.U32.AND P3, PT, R12, UR9, PT ;  /* 0x000000090c007c0c */ /* 0x000fe2000bf66070 */
[----:B------:R-:W-:Y:S01]  /*10a0*/  @P1 IMAD.IADD R21, R13, 0x1, R21 ;  /* 0x000000010d151824 */ /* 0x000fe200078e0215 */
[----:B------:R-:W-:Y:S01]  /*10b0*/  SHF.R.S32.HI R22, RZ, 0x1f, R12 ;  /* 0x0000001fff167819 */ /* 0x000fe2000001140c */
[----:B------:R-:W-:Y:S01]  /*10c0*/  IMAD.MOV.U32 R27, RZ, RZ, RZ ;  /* 0x000000ffff1b7224 */ /* 0x000fe200078e00ff */
[----:B-1----:R-:W-:Y:S01]  /*10d0*/  @P1 LEA R8, P4, R20, R8, 0x2 ;  /* 0x0000000814081211 */ /* 0x002fe200078810ff */
[----:B------:R-:W-:Y:S01]  /*10e0*/  @P2 IMAD.MOV.U32 R25, RZ, RZ, RZ ;  /* 0x000000ffff192224 */ /* 0x000fe200078e00ff */
[----:B------:R-:W-:Y:S01]  /*10f0*/  ISETP.GE.U32.AND.EX P3, PT, R22, UR7, PT, P3 ;  /* 0x0000000716007c0c */ /* 0x000fe2000bf66130 */
[----:B------:R-:W2:Y:S01]  /*1100*/  @P1 LDG.E.CONSTANT R15, desc[UR12][R14.64] ;  /* 0x0000000c0e0f1981 */ /* 0x000ea2000c1e9900 */
[----:B------:R-:W-:Y:S01]  /*1110*/  @P1 LEA.HI.X R9, R20, R9, R21, 0x2, P4 ;  /* 0x0000000914091211 */ /* 0x000fe200020f1415 */
[----:B------:R-:W-:Y:S01]  /*1120*/  @P2 IMAD.WIDE.U32 R24, R5, UR9, R24 ;  /* 0x0000000905182c25 */ /* 0x000fe2000f8e0018 */
[----:B------:R-:W-:Y:S01]  /*1130*/  IADD3 R22, PT, PT, R26, 0x3, RZ ;  /* 0x000000031a167810 */ /* 0x000fe20007ffe0ff */
[----:B------:R-:W0:Y:S01]  /*1140*/  @P2 LDC.64 R20, c[0x0][0x380] ;  /* 0x0000e000ff142b82 */ /* 0x000e220000000a00 */
[----:B------:R-:W-:Y:S01]  /*1150*/  ISETP.GT.AND P3, PT, R12, -0x1, !P3 ;  /* 0xffffffff0c00780c */ /* 0x000fe20005f64270 */
[----:B------:R-:W-:Y:S01]  /*1160*/  IMAD.MOV.U32 R26, RZ, RZ, R7 ;  /* 0x000000ffff1a7224 */ /* 0x000fe200078e0007 */
[----:B------:R-:W-:Y:S01]  /*1170*/  ISETP.GE.U32.AND P4, PT, R22, UR9, PT ;  /* 0x0000000916007c0c */ /* 0x000fe2000bf86070 */
[----:B------:R-:W2:Y:S01]  /*1180*/  @P1 LDG.E.CONSTANT R8, desc[UR12][R8.64] ;  /* 0x0000000c08081981 */ /* 0x000ea2000c1e9900 */
[----:B------:R-:W-:Y:S01]  /*1190*/  PLOP3.LUT P3, PT, P0, P3, PT, 0x80, 0x8 ;  /* 0x000000000008781c */ /* 0x000fe20000767070 */
[----:B------:R-:W-:Y:S01]  /*11a0*/  IMAD.WIDE.U32 R28, R10, UR4, R26 ;  /* 0x000000040a1c7c25 */ /* 0x000fe2000f8e001a */
[----:B------:R-:W-:-:S03]  /*11b0*/  SHF.R.S32.HI R23, RZ, 0x1f, R22 ;  /* 0x0000001fff177819 */ /* 0x000fc60000011416 */
[----:B------:R-:W-:Y:S01]  /*11c0*/  IMAD.IADD R13, R13, 0x1, R29 ;  /* 0x000000010d0d7824 */ /* 0x000fe200078e021d */
[C---:B----4-:R-:W-:Y:S02]  /*11d0*/  LEA R26, P5, R28.reuse, R18, 0x2 ;  /* 0x000000121c1a7211 */ /* 0x050fe400078a10ff */
[----:B------:R-:W-:Y:S02]  /*11e0*/  ISETP.GE.U32.AND.EX P4, PT, R23, UR7, PT, P4 ;  /* 0x0000000717007c0c */ /* 0x000fe4000bf86140 */
[----:B------:R-:W-:Y:S01]  /*11f0*/  LEA.HI.X R27, R28, R19, R13, 0x2, P5 ;  /* 0x000000131c1b7211 */ /* 0x000fe200028f140d */
[----:B------:R-:W-:Y:S01]  /*1200*/  @P2 IMAD R13, R6, UR9, RZ ;  /* 0x00000009060d2c24 */ /* 0x000fe2000f8e02ff */
[----:B------:R-:W-:Y:S01]  /*1210*/  ISETP.GT.AND P4, PT, R22, -0x1, !P4 ;  /* 0xffffffff1600780c */ /* 0x000fe20006784270 */
[----:B------:R-:W1:Y:S01]  /*1220*/  @P3 LDC.64 R18, c[0x0][0x380] ;  /* 0x0000e000ff123b82 */ /* 0x000e620000000a00 */
[----:B------:R-:W-:Y:S02]  /*1230*/  @P3 IMAD R28, R6, UR9, RZ ;  /* 0x00000009061c3c24 */ /* 0x000fe4000f8e02ff */
[C---:B------:R-:W-:Y:S01]  /*1240*/  @P2 IMAD R13, R5.reuse, UR7, R13 ;  /* 0x00000007050d2c24 */ /* 0x040fe2000f8e020d */
[----:B------:R-:W-:Y:S01]  /*1250*/  PLOP3.LUT P4, PT, P0, P4, PT, 0x80, 0x8 ;  /* 0x000000000008781c */ /* 0x000fe20000789070 */
[----:B------:R-:W-:Y:S01]  /*1260*/  @P3 IMAD R23, R5, UR7, R28 ;  /* 0x0000000705173c24 */ /* 0x000fe2000f8e021c */
[----:B0-----:R-:W-:Y:S01]  /*1270*/  @P2 LEA R20, P5, R24, R20, 0x2 ;  /* 0x0000001418142211 */ /* 0x001fe200078a10ff */
[----:B------:R-:W-:-:S05]  /*1280*/  @P2 IMAD.IADD R13, R13, 0x1, R25 ;  /* 0x000000010d0d2824 */ /* 0x000fca00078e0219 */
[----:B------:R-:W-:Y:S01]  /*1290*/  @P2 LEA.HI.X R21, R24, R21, R13, 0x2, P5 ;  /* 0x0000001518152211 */ /* 0x000fe200028f140d */
[----:B------:R-:W-:Y:S02]  /*12a0*/  @P3 IMAD.MOV.U32 R13, RZ, RZ, RZ ;  /* 0x000000ffff0d3224 */ /* 0x000fe400078e00ff */
[----:B------:R-:W-:-:S03]  /*12b0*/  @P3 IMAD.WIDE.U32 R24, R5, UR9, R12 ;  /* 0x0000000905183c25 */ /* 0x000fc6000f8e000c */
[----:B------:R0:W3:Y:S01]  /*12c0*/  @P2 LDG.E.CONSTANT R21, desc[UR12][R20.64] ;  /* 0x0000000c14152981 */ /* 0x0000e2000c1e9900 */
[----:B------:R-:W4:Y:S01]  /*12d0*/  @P4 LDC.64 R12, c[0x0][0x380] ;  /* 0x0000e000ff0c4b82 */ /* 0x000f220000000a00 */
[----:B------:R-:W-:Y:S01]  /*12e0*/  @P3 IMAD.IADD R23, R23, 0x1, R25 ;  /* 0x0000000117173824 */ /* 0x000fe200078e0219 */
[----:B-1----:R-:W-:-:S04]  /*12f0*/  @P3 LEA R18, P5, R24, R18, 0x2 ;  /* 0x0000001218123211 */ /* 0x002fc800078a10ff */
[----:B------:R-:W-:Y:S01]  /*1300*/  @P3 LEA.HI.X R19, R24, R19, R23, 0x2, P5 ;  /* 0x0000001318133211 */ /* 0x000fe200028f1417 */
[----:B------:R-:W-:Y:S02]  /*1310*/  @P4 IMAD R24, R6, UR9, RZ ;  /* 0x0000000906184c24 */ /* 0x000fe4000f8e02ff */
[----:B------:R-:W-:Y:S02]  /*1320*/  @P4 IMAD.MOV.U32 R23, RZ, RZ, RZ ;  /* 0x000000ffff174224 */ /* 0x000fe400078e00ff */
[C---:B------:R-:W-:Y:S01]  /*1330*/  @P4 IMAD R25, R5.reuse, UR7, R24 ;  /* 0x0000000705194c24 */ /* 0x040fe2000f8e0218 */
[----:B------:R-:W5:Y:S01]  /*1340*/  @P3 LDG.E.CONSTANT R19, desc[UR12][R18.64] ;  /* 0x0000000c12133981 */ /* 0x000f62000c1e9900 */
[----:B------:R-:W-:-:S03]  /*1350*/  @P4 IMAD.WIDE.U32 R22, R5, UR9, R22 ;  /* 0x0000000905164c25 */ /* 0x000fc6000f8e0016 */
[----:B------:R-:W5:Y:S01]  /*1360*/  @P4 LDG.E.CONSTANT R24, desc[UR12][R26.64+0xc] ;  /* 0x00000c0c1a184981 */ /* 0x000f62000c1e9900 */
[----:B------:R-:W-:-:S03]  /*1370*/  @P4 IMAD.IADD R25, R25, 0x1, R23 ;  /* 0x0000000119194824 */ /* 0x000fc600078e0217 */
[----:B------:R-:W3:Y:S01]  /*1380*/  @P2 LDG.E.CONSTANT R23, desc[UR12][R26.64+0x4] ;  /* 0x0000040c1a172981 */ /* 0x000ee2000c1e9900 */
[----:B----4-:R-:W-:-:S04]  /*1390*/  @P4 LEA R12, P5, R22, R12, 0x2 ;  /* 0x0000000c160c4211 */ /* 0x010fc800078a10ff */
[----:B------:R-:W-:Y:S02]  /*13a0*/  @P4 LEA.HI.X R13, R22, R13, R25, 0x2, P5 ;  /* 0x0000000d160d4211 */ /* 0x000fe400028f1419 */
[----:B------:R-:W5:Y:S04]  /*13b0*/  @P3 LDG.E.CONSTANT R22, desc[UR12][R26.64+0x8] ;  /* 0x0000080c1a163981 */ /* 0x000f68000c1e9900 */
[----:B------:R-:W4:Y:S01]  /*13c0*/  @P4 LDG.E.CONSTANT R13, desc[UR12][R12.64] ;  /* 0x0000000c0c0d4981 */ /* 0x000f22000c1e9900 */
[----:B------:R-:W-:Y:S01]  /*13d0*/  IADD3 R7, PT, PT, R7, 0x4, RZ ;  /* 0x0000000407077810 */ /* 0x000fe20007ffe0ff */
[----:B0-----:R-:W-:Y:S02]  /*13e0*/  IMAD.MOV.U32 R20, RZ, RZ, RZ ;  /* 0x000000ffff147224 */ /* 0x001fe400078e00ff */
[----:B--2---:R-:W-:-:S04]  /*13f0*/  @P1 FFMA R2, R15, R8, R2 ;  /* 0x000000080f021223 */ /* 0x004fc80000000002 */
[----:B---3--:R-:W-:-:S04]  /*1400*/  @P2 FFMA R2, R21, R23, R2 ;  /* 0x0000001715022223 */ /* 0x008fc80000000002 */
[----:B-----5:R-:W-:-:S04]  /*1410*/  @P3 FFMA R2, R19, R22, R2 ;  /* 0x0000001613023223 */ /* 0x020fc80000000002 */
[----:B----4-:R-:W-:-:S07]  /*1420*/  @P4 FFMA R2, R13, R24, R2 ;  /* 0x000000180d024223 */ /* 0x010fce0000000002 */
.L_x_4:
[----:B------:R-:W-:-:S04]  /*1430*/  LOP3.LUT R8, R10, 0x3, RZ, 0xc0, !PT ;  /* 0x000000030a087812 */ /* 0x000fc800078ec0ff */
[----:B------:R-:W-:-:S04]  /*1440*/  ISETP.NE.U32.AND P1, PT, R8, RZ, PT ;  /* 0x000000ff0800720c */ /* 0x000fc80003f25070 */
[----:B------:R-:W-:-:S13]  /*1450*/  ISETP.NE.AND.EX P1, PT, RZ, RZ, PT, P1 ;  /* 0x000000ffff00720c */ /* 0x000fda0003f25310 */
[----:B------:R-:W-:Y:S05]  /*1460*/  @!P1 BRA `(.L_x_3) ;  /* 0x00000004006c9947 */ /* 0x000fea0003800000 */
[----:B------:R-:W-:Y:S02]  /*1470*/  ISETP.NE.U32.AND P1, PT, R8, 0x1, PT ;  /* 0x000000010800780c */ /* 0x000fe40003f25070 */
[----:B------:R-:W-:Y:S02]  /*1480*/  LOP3.LUT P3, RZ, R10, 0x1, RZ, 0xc0, !PT ;  /* 0x000000010aff7812 */ /* 0x000fe4000786c0ff */
[----:B------:R-:W-:-:S13]  /*1490*/  ISETP.NE.AND.EX P1, PT, RZ, RZ, PT, P1 ;  /* 0x000000ffff00720c */ /* 0x000fda0003f25310 */
[----:B------:R-:W-:Y:S05]  /*14a0*/  @!P1 BRA `(.L_x_5) ;  /* 0x0000000000e09947 */ /* 0x000fea0003800000 */
[----:B------:R-:W1:Y:S01]  /*14b0*/  LDCU.64 UR6, c[0x0][0x3a0] ;  /* 0x00007400ff0677ac */ /* 0x000e620008000a00 */
[----:B------:R-:W-:Y:S01]  /*14c0*/  IMAD.IADD R24, R3, 0x1, R7 ;  /* 0x0000000103187824 */ /* 0x000fe200078e0207 */
[----:B------:R-:W2:Y:S01]  /*14d0*/  LDC.64 R14, c[0x0][0x388] ;  /* 0x0000e200ff0e7b82 */ /* 0x000ea20000000a00 */
[----:B------:R-:W3:Y:S02]  /*14e0*/  LDCU UR9, c[0x0][0x3a0] ;  /* 0x00007400ff0977ac */ /* 0x000ee40008000800 */
[----:B------:R-:W-:Y:S01]  /*14f0*/  VIADD R22, R24, 0x1 ;  /* 0x0000000118167836 */ /* 0x000fe20000000000 */
[----:B------:R-:W-:-:S04]  /*1500*/  SHF.R.S32.HI R8, RZ, 0x1f, R24 ;  /* 0x0000001fff087819 */ /* 0x000fc80000011418 */
[----:B------:R-:W4:Y:S01]  /*1510*/  LDC.64 R12, c[0x0][0x380] ;  /* 0x0000e000ff0c7b82 */ /* 0x000f220000000a00 */
[----:B-1----:R-:W-:-:S04]  /*1520*/  ISETP.GE.U32.AND P1, PT, R24, UR6, PT ;  /* 0x0000000618007c0c */ /* 0x002fc8000bf26070 */
[----:B------:R-:W-:Y:S02]  /*1530*/  ISETP.GE.U32.AND.EX P1, PT, R8, UR7, PT, P1 ;  /* 0x0000000708007c0c */ /* 0x000fe4000bf26110 */
[----:B---3--:R-:W-:Y:S02]  /*1540*/  ISETP.GE.U32.AND P2, PT, R22, UR9, PT ;  /* 0x0000000916007c0c */ /* 0x008fe4000bf46070 */
[----:B------:R-:W-:Y:S02]  /*1550*/  ISETP.GT.AND P1, PT, R24, -0x1, !P1 ;  /* 0xffffffff1800780c */ /* 0x000fe40004f24270 */
[----:B------:R-:W-:Y:S02]  /*1560*/  SHF.R.S32.HI R8, RZ, 0x1f, R22 ;  /* 0x0000001fff087819 */ /* 0x000fe40000011416 */
[----:B------:R-:W-:Y:S02]  /*1570*/  PLOP3.LUT P1, PT, P0, P1, PT, 0x80, 0x8 ;  /* 0x000000000008781c */ /* 0x000fe40000723070 */
[----:B------:R-:W-:-:S02]  /*1580*/  ISETP.GE.U32.AND.EX P2, PT, R8, UR7, PT, P2 ;  /* 0x0000000708007c0c */ /* 0x000fc4000bf46120 */
[----:B------:R-:W1:Y:S02]  /*1590*/  LDC.64 R8, c[0x0][0x380] ;  /* 0x0000e000ff087b82 */ /* 0x000e640000000a00 */
[----:B------:R-:W-:-:S04]  /*15a0*/  ISETP.GT.AND P2, PT, R22, -0x1, !P2 ;  /* 0xffffffff1600780c */ /* 0x000fc80005744270 */
[----:B------:R-:W-:-:S03]  /*15b0*/  PLOP3.LUT P2, PT, P0, P2, PT, 0x80, 0x8 ;  /* 0x000000000008781c */ /* 0x000fc60000745070 */
[----:B------:R-:W-:Y:S02]  /*15c0*/  @P1 IMAD R26, R10, UR5, RZ ;  /* 0x000000050a1a1c24 */ /* 0x000fe4000f8e02ff */
[----:B0-----:R-:W-:Y:S02]  /*15d0*/  @P1 IMAD.MOV.U32 R21, RZ, RZ, R20 ;  /* 0x000000ffff151224 */ /* 0x001fe400078e0014 */
[----:B------:R-:W-:Y:S02]  /*15e0*/  @P1 IMAD.MOV.U32 R20, RZ, RZ, R7 ;  /* 0x000000ffff141224 */ /* 0x000fe400078e0007 */
[----:B------:R-:W-:Y:S02]  /*15f0*/  @P1 IMAD R18, R6, UR6, RZ ;  /* 0x0000000606121c24 */ /* 0x000fe4000f8e02ff */
[----:B------:R-:W-:Y:S02]  /*1600*/  @P1 IMAD R19, R11, UR4, R26 ;  /* 0x000000040b131c24 */ /* 0x000fe4000f8e021a */
[----:B------:R-:W-:-:S04]  /*1610*/  @P1 IMAD.WIDE.U32 R20, R10, UR4, R20 ;  /* 0x000000040a141c25 */ /* 0x000fc8000f8e0014 */
[----:B------:R-:W-:Y:S01]  /*1620*/  @P1 IMAD R23, R5, UR7, R18 ;  /* 0x0000000705171c24 */ /* 0x000fe2000f8e0212 */
[C---:B--2---:R-:W-:Y:S01]  /*1630*/  @P1 LEA R14, P4, R20.reuse, R14, 0x2 ;  /* 0x0000000e140e1211 */ /* 0x044fe200078810ff */
[----:B------:R-:W-:Y:S02]  /*1640*/  @P1 IMAD.IADD R21, R19, 0x1, R21 ;  /* 0x0000000113151824 */ /* 0x000fe400078e0215 */
[----:B------:R-:W-:Y:S01]  /*1650*/  @P1 IMAD.MOV.U32 R25, RZ, RZ, RZ ;  /* 0x000000ffff191224 */ /* 0x000fe200078e00ff */
[----:B------:R-:W0:Y:S02]  /*1660*/  LDC.64 R18, c[0x0][0x388] ;  /* 0x0000e200ff127b82 */ /* 0x000e240000000a00 */
[----:B------:R-:W-:Y:S01]  /*1670*/  @P1 LEA.HI.X R15, R20, R15, R21, 0x2, P4 ;  /* 0x0000000f140f1211 */ /* 0x000fe200020f1415 */
[----:B------:R-:W-:-:S04]  /*1680*/  @P1 IMAD.WIDE.U32 R24, R5, UR6, R24 ;  /* 0x0000000605181c25 */ /* 0x000fc8000f8e0018 */
[----:B------:R-:W-:Y:S01]  /*1690*/  @P1 IMAD.IADD R23, R23, 0x1, R25 ;  /* 0x0000000117171824 */ /* 0x000fe200078e0219 */
[----:B----4-:R-:W-:Y:S01]  /*16a0*/  @P1 LEA R12, P4, R24, R12, 0x2 ;  /* 0x0000000c180c1211 */ /* 0x010fe200078810ff */
[----:B------:R-:W-:Y:S01]  /*16b0*/  @P2 IMAD R20, R6, UR9, RZ ;  /* 0x0000000906142c24 */ /* 0x000fe2000f8e02ff */
[----:B------:R-:W2:Y:S01]  /*16c0*/  @P1 LDG.E.CONSTANT R15, desc[UR12][R14.64] ;  /* 0x0000000c0e0f1981 */ /* 0x000ea2000c1e9900 */
[----:B------:R-:W-:Y:S01]  /*16d0*/  @P2 IMAD.MOV.U32 R21, RZ, RZ, RZ ;  /* 0x000000ffff152224 */ /* 0x000fe200078e00ff */
[----:B------:R-:W-:Y:S01]  /*16e0*/  @P1 LEA.HI.X R13, R24, R13, R23, 0x2, P4 ;  /* 0x0000000d180d1211 */ /* 0x000fe200020f1417 */
[C---:B------:R-:W-:Y:S01]  /*16f0*/  @P2 IMAD R25, R5.reuse, UR7, R20 ;  /* 0x0000000705192c24 */ /* 0x040fe2000f8e0214 */
[----:B------:R-:W-:Y:S01]  /*1700*/  @P2 MOV R20, R7 ;  /* 0x0000000700142202 */ /* 0x000fe20000000f00 */
[----:B------:R-:W-:Y:S02]  /*1710*/  @P2 IMAD.MOV.U32 R23, RZ, RZ, RZ ;  /* 0x000000ffff172224 */ /* 0x000fe400078e00ff */
[----:B------:R-:W-:Y:S01]  /*1720*/  @P2 IMAD R24, R10, UR5, RZ ;  /* 0x000000050a182c24 */ /* 0x000fe2000f8e02ff */
[----:B------:R-:W2:Y:S01]  /*1730*/  @P1 LDG.E.CONSTANT R13, desc[UR12][R12.64] ;  /* 0x0000000c0c0d1981 */ /* 0x000ea2000c1e9900 */
[----:B------:R-:W-:-:S04]  /*1740*/  @P2 IMAD.WIDE.U32 R22, R5, UR9, R22 ;  /* 0x0000000905162c25 */ /* 0x000fc8000f8e0016 */
[----:B------:R-:W-:Y:S01]  /*1750*/  @P2 IMAD.WIDE.U32 R20, R10, UR4, R20 ;  /* 0x000000040a142c25 */ /* 0x000fe2000f8e0014 */
[----:B-1----:R-:W-:-:S03]  /*1760*/  @P2 LEA R8, P4, R22, R8, 0x2 ;  /* 0x0000000816082211 */ /* 0x002fc600078810ff */
[----:B------:R-:W-:Y:S01]  /*1770*/  @P2 IMAD R27, R11, UR4, R24 ;  /* 0x000000040b1b2c24 */ /* 0x000fe2000f8e0218 */
[----:B0-----:R-:W-:Y:S01]  /*1780*/  @P2 LEA R18, P5, R20, R18, 0x2 ;  /* 0x0000001214122211 */ /* 0x001fe200078a10ff */
[----:B------:R-:W-:Y:S02]  /*1790*/  @P2 IMAD.IADD R25, R25, 0x1, R23 ;  /* 0x0000000119192824 */ /* 0x000fe400078e0217 */
[----:B------:R-:W-:-:S03]  /*17a0*/  @P2 IMAD.IADD R27, R27, 0x1, R21 ;  /* 0x000000011b1b2824 */ /* 0x000fc600078e0215 */
[----:B------:R-:W-:Y:S02]  /*17b0*/  @P2 LEA.HI.X R9, R22, R9, R25, 0x2, P4 ;  /* 0x0000000916092211 */ /* 0x000fe400020f1419 */
[----:B------:R-:W-:-:S04]  /*17c0*/  @P2 LEA.HI.X R19, R20, R19, R27, 0x2, P5 ;  /* 0x0000001314132211 */ /* 0x000fc800028f141b */
[----:B------:R-:W3:Y:S04]  /*17d0*/  @P2 LDG.E.CONSTANT R9, desc[UR12][R8.64] ;  /* 0x0000000c08092981 */ /* 0x000ee8000c1e9900 */
[----:B------:R-:W3:Y:S01]  /*17e0*/  @P2 LDG.E.CONSTANT R18, desc[UR12][R18.64+0x4] ;  /* 0x0000040c12122981 */ /* 0x000ee2000c1e9900 */
[----:B------:R-:W-:Y:S02]  /*17f0*/  IMAD.MOV.U32 R20, RZ, RZ, RZ ;  /* 0x000000ffff147224 */ /* 0x000fe400078e00ff */
[----:B------:R-:W-:Y:S02]  /*1800*/  VIADD R7, R7, 0x2 ;  /* 0x0000000207077836 */ /* 0x000fe40000000000 */
[----:B--2---:R-:W-:-:S04]  /*1810*/  @P1 FFMA R2, R15, R13, R2 ;  /* 0x0000000d0f021223 */ /* 0x004fc80000000002 */
[----:B---3--:R-:W-:-:S07]  /*1820*/  @P2 FFMA R2, R9, R18, R2 ;  /* 0x0000001209022223 */ /* 0x008fce0000000002 */
.L_x_5:
[----:B------:R-:W-:Y:S05]  /*1830*/  @!P3 BRA `(.L_x_3) ;  /* 0x000000000078b947 */ /* 0x000fea0003800000 */
[----:B------:R-:W1:Y:S01]  /*1840*/  LDCU.64 UR6, c[0x0][0x3a0] ;  /* 0x00007400ff0677ac */ /* 0x000e620008000a00 */
[----:B------:R-:W-:Y:S01]  /*1850*/  IMAD.IADD R14, R3, 0x1, R7 ;  /* 0x00000001030e7824 */ /* 0x000fe200078e0207 */
[----:B------:R-:W-:Y:S04]  /*1860*/  BSSY.RECONVERGENT B0, `(.L_x_3) ;  /* 0x000001b000007945 */ /* 0x000fe80003800200 */
[----:B------:R-:W-:Y:S02]  /*1870*/  SHF.R.S32.HI R8, RZ, 0x1f, R14 ;  /* 0x0000001fff087819 */ /* 0x000fe4000001140e */
[----:B-1----:R-:W-:-:S04]  /*1880*/  ISETP.GE.U32.AND P1, PT, R14, UR6, PT ;  /* 0x000000060e007c0c */ /* 0x002fc8000bf26070 */
[----:B------:R-:W-:-:S04]  /*1890*/  ISETP.GE.U32.AND.EX P1, PT, R8, UR7, PT, P1 ;  /* 0x0000000708007c0c */ /* 0x000fc8000bf26110 */
[----:B------:R-:W-:-:S04]  /*18a0*/  ISETP.GT.AND P1, PT, R14, -0x1, !P1 ;  /* 0xffffffff0e00780c */ /* 0x000fc80004f24270 */
[----:B------:R-:W-:-:S13]  /*18b0*/  PLOP3.LUT P1, PT, P0, P1, PT, 0x80, 0x8 ;  /* 0x000000000008781c */ /* 0x000fda0000723070 */
[----:B------:R-:W-:Y:S05]  /*18c0*/  @!P1 BRA `(.L_x_6) ;  /* 0x0000000000509947 */ /* 0x000fea0003800000 */
[----:B------:R-:W1:Y:S01]  /*18d0*/  LDC.64 R12, c[0x0][0x380] ;  /* 0x0000e000ff0c7b82 */ /* 0x000e620000000a00 */
[----:B------:R-:W-:Y:S02]  /*18e0*/  IMAD R6, R6, UR6, RZ ;  /* 0x0000000606067c24 */ /* 0x000fe4000f8e02ff */
[----:B------:R-:W-:Y:S02]  /*18f0*/  IMAD.MOV.U32 R15, RZ, RZ, RZ ;  /* 0x000000ffff0f7224 */ /* 0x000fe400078e00ff */
[----:B------:R-:W-:Y:S02]  /*1900*/  IMAD R19, R5, UR7, R6 ;  /* 0x0000000705137c24 */ /* 0x000fe4000f8e0206 */
[----:B------:R-:W-:Y:S01]  /*1910*/  IMAD.MOV.U32 R6, RZ, RZ, R7 ;  /* 0x000000ffff067224 */ /* 0x000fe200078e0007 */
[----:B------:R-:W2:Y:S01]  /*1920*/  LDC.64 R8, c[0x0][0x388] ;  /* 0x0000e200ff087b82 */ /* 0x000ea20000000a00 */
[----:B------:R-:W-:Y:S02]  /*1930*/  IMAD R18, R10, UR5, RZ ;  /* 0x000000050a127c24 */ /* 0x000fe4000f8e02ff */
[----:B0-----:R-:W-:-:S02]  /*1940*/  IMAD.MOV.U32 R7, RZ, RZ, R20 ;  /* 0x000000ffff077224 */ /* 0x001fc400078e0014 */
[----:B------:R-:W-:-:S04]  /*1950*/  IMAD.WIDE.U32 R14, R5, UR6, R14 ;  /* 0x00000006050e7c25 */ /* 0x000fc8000f8e000e */
[----:B------:R-:W-:Y:S01]  /*1960*/  IMAD.WIDE.U32 R6, R10, UR4, R6 ;  /* 0x000000040a067c25 */ /* 0x000fe2000f8e0006 */
[----:B------:R-:W-:-:S03]  /*1970*/  IADD3 R10, PT, PT, R19, R15, RZ ;  /* 0x0000000f130a7210 */ /* 0x000fc60007ffe0ff */
[----:B------:R-:W-:Y:S01]  /*1980*/  IMAD R5, R11, UR4, R18 ;  /* 0x000000040b057c24 */ /* 0x000fe2000f8e0212 */
[----:B-1----:R-:W-:-:S03]  /*1990*/  LEA R12, P0, R14, R12, 0x2 ;  /* 0x0000000c0e0c7211 */ /* 0x002fc600078010ff */
[----:B------:R-:W-:Y:S01]  /*19a0*/  IMAD.IADD R5, R5, 0x1, R7 ;  /* 0x0000000105057824 */ /* 0x000fe200078e0207 */
[----:B------:R-:W-:Y:S02]  /*19b0*/  LEA.HI.X R13, R14, R13, R10, 0x2, P0 ;  /* 0x0000000d0e0d7211 */ /* 0x000fe400000f140a */
[----:B--2---:R-:W-:-:S04]  /*19c0*/  LEA R8, P1, R6, R8, 0x2 ;  /* 0x0000000806087211 */ /* 0x004fc800078210ff */
[----:B------:R-:W2:Y:S01]  /*19d0*/  LDG.E.CONSTANT R13, desc[UR12][R12.64] ;  /* 0x0000000c0c0d7981 */ /* 0x000ea2000c1e9900 */
[----:B------:R-:W-:-:S05]  /*19e0*/  LEA.HI.X R9, R6, R9, R5, 0x2, P1 ;  /* 0x0000000906097211 */ /* 0x000fca00008f1405 */
[----:B------:R-:W2:Y:S02]  /*19f0*/  LDG.E.CONSTANT R8, desc[UR12][R8.64] ;  /* 0x0000000c08087981 */ /* 0x000ea4000c1e9900 */
[----:B--2---:R-:W-:-:S07]  /*1a00*/  FFMA R2, R13, R8, R2 ;  /* 0x000000080d027223 */ /* 0x004fce0000000002 */
.L_x_6:
[----:B------:R-:W-:Y:S05]  /*1a10*/  BSYNC.RECONVERGENT B0 ;  /* 0x0000000000007941 */ /* 0x000fea0003800200 */
.L_x_3:
[----:B------:R-:W1:Y:S01]  /*1a20*/  LDCU.64 UR6, c[0x0][0x3a8] ;  /* 0x00007500ff0677ac */ /* 0x000e620008000a00 */
[----:B------:R-:W-:-:S04]  /*1a30*/  UIADD3 UR4, UP0, UPT, UR4, 0x1, URZ ;  /* 0x0000000104047890 */ /* 0x000fc8000ff1e0ff */
[----:B------:R-:W-:Y:S02]  /*1a40*/  UIADD3.X UR5, UPT, UPT, URZ, UR5, URZ, UP0, !UPT ;  /* 0x00000005ff057290 */ /* 0x000fe400087fe4ff */
[----:B-1----:R-:W-:-:S04]  /*1a50*/  UISETP.GE.U32.AND UP0, UPT, UR4, UR6, UPT ;  /* 0x000000060400728c */ /* 0x002fc8000bf06070 */
[----:B------:R-:W-:-:S09]  /*1a60*/  UISETP.GE.U32.AND.EX UP0, UPT, UR5, UR7, UPT, UP0 ;  /* 0x000000070500728c */ /* 0x000fd2000bf06100 */
[----:B------:R-:W-:Y:S05]  /*1a70*/  BRA.U !UP0, `(.L_x_7) ;  /* 0xffffffe908007547 */ /* 0x000fea000b83ffff */
.L_x_0:
[----:B------:R-:W-:Y:S01]  /*1a80*/  FMNMX R3, RZ, R2, !PT ;  /* 0x00000002ff037209 */ /* 0x000fe20007800000 */
[----:B------:R-:W-:Y:S01]  /*1a90*/  IMAD.MOV.U32 R5, RZ, RZ, 0x3e2aaaab ;  /* 0x3e2aaaabff057424 */ /* 0x000fe200078e00ff */
[----:B------:R-:W-:Y:S01]  /*1aa0*/  BSSY.RECONVERGENT B1, `(.L_x_8) ;  /* 0x000000f000017945 */ /* 0x000fe20003800200 */
[----:B------:R-:W-:Y:S02]  /*1ab0*/  IMAD.MOV.U32 R4, RZ, RZ, 0x40c00000 ;  /* 0x40c00000ff047424 */ /* 0x000fe400078e00ff */
[----:B------:R-:W-:Y:S02]  /*1ac0*/  FADD R2, R3, 3 ;  /* 0x4040000003027421 */ /* 0x000fe40000000000 */
[----:B------:R-:W-:-:S03]  /*1ad0*/  FFMA R4, R5, -R4, 1 ;  /* 0x3f80000005047423 */ /* 0x000fc60000000804 */
[----:B------:R-:W-:Y:S01]  /*1ae0*/  FMNMX R2, RZ, R2, !PT ;  /* 0x00000002ff027209 */ /* 0x000fe20007800000 */
[----:B------:R-:W-:-:S03]  /*1af0*/  FFMA R5, R4, R5, 0.16666667163372039795 ;  /* 0x3e2aaaab04057423 */ /* 0x000fc60000000005 */
[----:B------:R-:W-:-:S04]  /*1b00*/  FMNMX R2, R2, 6, PT ;  /* 0x40c0000002027809 */ /* 0x000fc80003800000 */
[----:B------:R-:W1:Y:S01]  /*1b10*/  FCHK P0, R2, 6 ;  /* 0x40c0000002007902 */ /* 0x000e620000000000 */
[----:B------:R-:W-:-:S04]  /*1b20*/  FFMA R4, R2, R5, RZ ;  /* 0x0000000502047223 */ /* 0x000fc800000000ff */
[----:B------:R-:W-:-:S04]  /*1b30*/  FFMA R6, R4, -6, R2 ;  /* 0xc0c0000004067823 */ /* 0x000fc80000000002 */
[----:B------:R-:W-:Y:S01]  /*1b40*/  FFMA R6, R5, R6, R4 ;  /* 0x0000000605067223 */ /* 0x000fe20000000004 */
[----:B-1----:R-:W-:Y:S06]  /*1b50*/  @!P0 BRA `(.L_x_9) ;  /* 0x00000000000c8947 */ /* 0x002fec0003800000 */
[----:B------:R-:W-:-:S07]  /*1b60*/  MOV R4, 0x1b80 ;  /* 0x00001b8000047802 */ /* 0x000fce0000000f00 */
[----:B0-----:R-:W-:Y:S05]  /*1b70*/  CALL.REL.NOINC `($__internal_0_$__cuda_sm3x_div_rn_noftz_f32_slowpath) ;  /* 0x0000000000307944 */ /* 0x001fea0003c00000 */
[----:B------:R-:W-:-:S07]  /*1b80*/  IMAD.MOV.U32 R6, RZ, RZ, R2 ;  /* 0x000000ffff067224 */ /* 0x000fce00078e0002 */
.L_x_9:
[----:B------:R-:W-:Y:S05]  /*1b90*/  BSYNC.RECONVERGENT B1 ;  /* 0x0000000000017941 */ /* 0x000fea0003800200 */
.L_x_8:
[----:B------:R-:W1:Y:S01]  /*1ba0*/  LDCU.64 UR6, c[0x0][0x3a0] ;  /* 0x00007400ff0677ac */ /* 0x000e620008000a00 */
[--C-:B------:R-:W-:Y:S01]  /*1bb0*/  SHF.R.S32.HI R17, RZ, 0x1f, R16.reuse ;  /* 0x0000001fff117819 */ /* 0x100fe20000011410 */
[----:B------:R-:W-:Y:S01]  /*1bc0*/  FMUL R3, R3, R6 ;  /* 0x0000000603037220 */ /* 0x000fe20000400000 */
[----:B------:R-:W2:Y:S01]  /*1bd0*/  LDCU.64 UR4, c[0x0][0x390] ;  /* 0x00007200ff0477ac */ /* 0x000ea20008000a00 */
[----:B-1----:R-:W-:-:S04]  /*1be0*/  IMAD.WIDE.U32 R16, R0, UR6, R16 ;  /* 0x0000000600107c25 */ /* 0x002fc8000f8e0010 */
[----:B------:R-:W-:Y:S01]  /*1bf0*/  IMAD R5, R0, UR7, R17 ;  /* 0x0000000700057c24 */ /* 0x000fe2000f8e0211 */
[----:B--2---:R-:W-:-:S04]  /*1c00*/  LEA R4, P0, R16, UR4, 0x2 ;  /* 0x0000000410047c11 */ /* 0x004fc8000f8010ff */
[----:B------:R-:W-:-:S05]  /*1c10*/  LEA.HI.X R5, R16, UR5, R5, 0x2, P0 ;  /* 0x0000000510057c11 */ /* 0x000fca00080f1405 */
[----:B------:R-:W-:Y:S01]  /*1c20*/  STG.E desc[UR12][R4.64], R3 ;  /* 0x0000000304007986 */ /* 0x000fe2000c10190c */
[----:B------:R-:W-:Y:S05]  /*1c30*/  EXIT ;  /* 0x000000000000794d */ /* 0x000fea0003800000 */
        .weak           $__internal_0_$__cuda_sm3x_div_rn_noftz_f32_slowpath
        .type           $__internal_0_$__cuda_sm3x_div_rn_noftz_f32_slowpath,@function
        .size           $__internal_0_$__cuda_sm3x_div_rn_noftz_f32_slowpath,(.L_x_23 - $__internal_0_$__cuda_sm3x_div_rn_noftz_f32_slowpath)
$__internal_0_$__cuda_sm3x_div_rn_noftz_f32_slowpath:
[--C-:B------:R-:W-:Y:S01]  /*1c40*/  SHF.R.U32.HI R5, RZ, 0x17, R2.reuse ;  /* 0x00000017ff057819 */ /* 0x100fe20000011602 */
[----:B------:R-:W-:Y:S04]  /*1c50*/  BSSY.RECONVERGENT B0, `(.L_x_10) ;  /* 0x000005c000007945 */ /* 0x000fe80003800200 */
[----:B------:R-:W-:Y:S01]  /*1c60*/  BSSY.RELIABLE B2, `(.L_x_11) ;  /* 0x000001a000027945 */ /* 0x000fe20003800100 */
[----:B------:R-:W-:Y:S01]  /*1c70*/  LOP3.LUT R7, R5, 0xff, RZ, 0xc0, !PT ;  /* 0x000000ff05077812 */ /* 0x000fe200078ec0ff */
[----:B------:R-:W-:-:S04]  /*1c80*/  IMAD.MOV.U32 R5, RZ, RZ, R2 ;  /* 0x000000ffff057224 */ /* 0x000fc800078e0002 */
[----:B------:R-:W-:-:S05]  /*1c90*/  VIADD R8, R7, 0xffffffff ;  /* 0xffffffff07087836 */ /* 0x000fca0000000000 */
[----:B------:R-:W-:-:S13]  /*1ca0*/  ISETP.GT.U32.OR P0, PT, R8, 0xfd, !PT ;  /* 0x000000fd0800780c */ /* 0x000fda0007f04470 */
[----:B------:R-:W-:Y:S01]  /*1cb0*/  @!P0 IMAD.MOV.U32 R6, RZ, RZ, RZ ;  /* 0x000000ffff068224 */ /* 0x000fe200078e00ff */
[----:B------:R-:W-:Y:S06]  /*1cc0*/  @!P0 BRA `(.L_x_12) ;  /* 0x00000000004c8947 */ /* 0x000fec0003800000 */
[----:B------:R-:W-:-:S13]  /*1cd0*/  FSETP.GTU.FTZ.AND P0, PT, |R2|, +INF , PT ;  /* 0x7f8000000200780b */ /* 0x000fda0003f1c200 */
[----:B------:R-:W-:Y:S05]  /*1ce0*/  @P0 BREAK.RELIABLE B2 ;  /* 0x0000000000020942 */ /* 0x000fea0003800100 */
[----:B------:R-:W-:Y:S05]  /*1cf0*/  @P0 BRA `(.L_x_13) ;  /* 0x0000000400400947 */ /* 0x000fea0003800000 */
[----:B------:R-:W-:-:S05]  /*1d00*/  IMAD.MOV.U32 R6, RZ, RZ, 0x40c00000 ;  /* 0x40c00000ff067424 */ /* 0x000fca00078e00ff */
[----:B------:R-:W-:-:S13]  /*1d10*/  LOP3.LUT P0, RZ, R6, 0x7fffffff, R5, 0xc8, !PT ;  /* 0x7fffffff06ff7812 */ /* 0x000fda000780c805 */
[----:B------:R-:W-:Y:S05]  /*1d20*/  @!P0 BREAK.RELIABLE B2 ;  /* 0x0000000000028942 */ /* 0x000fea0003800100 */
[----:B------:R-:W-:Y:S05]  /*1d30*/  @!P0 BRA `(.L_x_14) ;  /* 0x0000000400288947 */ /* 0x000fea0003800000 */
[----:B------:R-:W-:-:S13]  /*1d40*/  LOP3.LUT P0, RZ, R5, 0x7fffffff, RZ, 0xc0, !PT ;  /* 0x7fffffff05ff7812 */ /* 0x000fda000780c0ff */
[----:B------:R-:W-:Y:S05]  /*1d50*/  @!P0 BREAK.RELIABLE B2 ;  /* 0x0000000000028942 */ /* 0x000fea0003800100 */
[----:B------:R-:W-:Y:S05]  /*1d60*/  @!P0 BRA `(.L_x_15) ;  /* 0x0000000400148947 */ /* 0x000fea0003800000 */
[----:B------:R-:W-:Y:S02]  /*1d70*/  FSETP.NEU.FTZ.AND P1, PT, |R2|, +INF , PT ;  /* 0x7f8000000200780b */ /* 0x000fe40003f3d200 */
[----:B------:R-:W-:-:S04]  /*1d80*/  LOP3.LUT P0, RZ, R6, 0x7fffffff, RZ, 0xc0, !PT ;  /* 0x7fffffff06ff7812 */ /* 0x000fc8000780c0ff */
[----:B------:R-:W-:-:S13]  /*1d90*/  PLOP3.LUT P0, PT, P1, P0, PT, 0x2f, 0xf2 ;  /* 0x0000000000f2781c */ /* 0x000fda0000f00577 */
[----:B------:R-:W-:Y:S05]  /*1da0*/  @P0 BREAK.RELIABLE B2 ;  /* 0x0000000000020942 */ /* 0x000fea0003800100 */
[----:B------:R-:W-:Y:S05]  /*1db0*/  @P0 BRA `(.L_x_16) ;  /* 0x0000000000f40947 */ /* 0x000fea0003800000 */
[----:B------:R-:W-:-:S13]  /*1dc0*/  ISETP.GE.AND P0, PT, R8, RZ, PT ;  /* 0x000000ff0800720c */ /* 0x000fda0003f06270 */
[----:B------:R-:W-:Y:S02]  /*1dd0*/  @P0 IMAD.MOV.U32 R6, RZ, RZ, RZ ;  /* 0x000000ffff060224 */ /* 0x000fe400078e00ff */
[----:B------:R-:W-:Y:S01]  /*1de0*/  @!P0 FFMA R5, R2, 1.84467440737095516160e+19, RZ ;  /* 0x5f80000002058823 */ /* 0x000fe200000000ff */
[----:B------:R-:W-:-:S07]  /*1df0*/  @!P0 MOV R6, 0xffffffc0 ;  /* 0xffffffc000068802 */ /* 0x000fce0000000f00 */
.L_x_12:
[----:B------:R-:W-:Y:S05]  /*1e00*/  BSYNC.RELIABLE B2 ;  /* 0x0000000000027941 */ /* 0x000fea0003800100 */
.L_x_11:
[----:B------:R-:W-:Y:S01]  /*1e10*/  UMOV UR4, 0x40c00000 ;  /* 0x40c0000000047882 */ /* 0x000fe20000000000 */
[----:B------:R-:W-:Y:S01]  /*1e20*/  VIADD R7, R7, 0xffffff81 ;  /* 0xffffff8107077836 */ /* 0x000fe20000000000 */
[----:B------:R-:W-:Y:S01]  /*1e30*/  UIADD3 UR4, UPT, UPT, UR4, -0x1000000, URZ ;  /* 0xff00000004047890 */ /* 0x000fe2000fffe0ff */
[----:B------:R-:W-:Y:S02]  /*1e40*/  BSSY.RECONVERGENT B2, `(.L_x_17) ;  /* 0x0000033000027945 */ /* 0x000fe40003800200 */
[----:B------:R-:W-:Y:S01]  /*1e50*/  IMAD R2, R7, -0x800000, R5 ;  /* 0xff80000007027824 */ /* 0x000fe200078e0205 */
[----:B------:R-:W-:Y:S02]  /*1e60*/  IADD3 R6, PT, PT, R6, -0x2, R7 ;  /* 0xfffffffe06067810 */ /* 0x000fe40007ffe007 */
[----:B------:R-:W-:-:S03]  /*1e70*/  FADD.FTZ R9, -RZ, -UR4 ;  /* 0x80000004ff097e21 */ /* 0x000fc60008010100 */
[----:B------:R-:W0:Y:S02]  /*1e80*/  MUFU.RCP R8, UR4 ;  /* 0x0000000400087d08 */ /* 0x000e240008001000 */
[----:B0-----:R-:W-:-:S04]  /*1e90*/  FFMA R11, R8, R9, 1 ;  /* 0x3f800000080b7423 */ /* 0x001fc80000000009 */
[----:B------:R-:W-:-:S04]  /*1ea0*/  FFMA R11, R8, R11, R8 ;  /* 0x0000000b080b7223 */ /* 0x000fc80000000008 */
[----:B------:R-:W-:-:S04]  /*1eb0*/  FFMA R8, R2, R11, RZ ;  /* 0x0000000b02087223 */ /* 0x000fc800000000ff */
[----:B------:R-:W-:-:S04]  /*1ec0*/  FFMA R5, R9, R8, R2 ;  /* 0x0000000809057223 */ /* 0x000fc80000000002 */
[----:B------:R-:W-:-:S04]  /*1ed0*/  FFMA R8, R11, R5, R8 ;  /* 0x000000050b087223 */ /* 0x000fc80000000008 */
[----:B------:R-:W-:-:S04]  /*1ee0*/  FFMA R9, R9, R8, R2 ;  /* 0x0000000809097223 */ /* 0x000fc80000000002 */
[----:B------:R-:W-:-:S05]  /*1ef0*/  FFMA R2, R11, R9, R8 ;  /* 0x000000090b027223 */ /* 0x000fca0000000008 */
[----:B------:R-:W-:-:S04]  /*1f00*/  SHF.R.U32.HI R5, RZ, 0x17, R2 ;  /* 0x00000017ff057819 */ /* 0x000fc80000011602 */
[----:B------:R-:W-:-:S05]  /*1f10*/  LOP3.LUT R5, R5, 0xff, RZ, 0xc0, !PT ;  /* 0x000000ff05057812 */ /* 0x000fca00078ec0ff */
[----:B------:R-:W-:-:S04]  /*1f20*/  IMAD.IADD R10, R5, 0x1, R6 ;  /* 0x00000001050a7824 */ /* 0x000fc800078e0206 */
[----:B------:R-:W-:-:S05]  /*1f30*/  VIADD R5, R10, 0xffffffff ;  /* 0xffffffff0a057836 */ /* 0x000fca0000000000 */
[----:B------:R-:W-:-:S13]  /*1f40*/  ISETP.GE.U32.AND P0, PT, R5, 0xfe, PT ;  /* 0x000000fe0500780c */ /* 0x000fda0003f06070 */
[----:B------:R-:W-:Y:S05]  /*1f50*/  @!P0 BRA `(.L_x_18) ;  /* 0x0000000000808947 */ /* 0x000fea0003800000 */
[----:B------:R-:W-:-:S13]  /*1f60*/  ISETP.GT.AND P0, PT, R10, 0xfe, PT ;  /* 0x000000fe0a00780c */ /* 0x000fda0003f04270 */
[----:B------:R-:W-:Y:S05]  /*1f70*/  @P0 BRA `(.L_x_19) ;  /* 0x00000000006c0947 */ /* 0x000fea0003800000 */
[----:B------:R-:W-:-:S13]  /*1f80*/  ISETP.GE.AND P0, PT, R10, 0x1, PT ;  /* 0x000000010a00780c */ /* 0x000fda0003f06270 */
[----:B------:R-:W-:Y:S05]  /*1f90*/  @P0 BRA `(.L_x_20) ;  /* 0x0000000000740947 */ /* 0x000fea0003800000 */
[----:B------:R-:W-:Y:S02]  /*1fa0*/  ISETP.GE.AND P0, PT, R10, -0x18, PT ;  /* 0xffffffe80a00780c */ /* 0x000fe40003f06270 */
[----:B------:R-:W-:-:S11]  /*1fb0*/  LOP3.LUT R2, R2, 0x80000000, RZ, 0xc0, !PT ;  /* 0x8000000002027812 */ /* 0x000fd600078ec0ff */
[----:B------:R-:W-:Y:S05]  /*1fc0*/  @!P0 BRA `(.L_x_20) ;  /* 0x0000000000688947 */ /* 0x000fea0003800000 */
[CCC-:B------:R-:W-:Y:S01]  /*1fd0*/  FFMA.RZ R5, R11.reuse, R9.reuse, R8.reuse ;  /* 0x000000090b057223 */ /* 0x1c0fe2000000c008 */
[-CC-:B------:R-:W-:Y:S01]  /*1fe0*/  FFMA.RM R6, R11, R9.reuse, R8.reuse ;  /* 0x000000090b067223 */ /* 0x180fe20000004008 */
[C---:B------:R-:W-:Y:S02]  /*1ff0*/  ISETP.NE.AND P2, PT, R10.reuse, RZ, PT ;  /* 0x000000ff0a00720c */ /* 0x040fe40003f45270 */
[C---:B------:R-:W-:Y:S02]  /*2000*/  ISETP.NE.AND P1, PT, R10.reuse, RZ, PT ;  /* 0x000000ff0a00720c */ /* 0x040fe40003f25270 */
[----:B------:R-:W-:Y:S01]  /*2010*/  LOP3.LUT R7, R5, 0x7fffff, RZ, 0xc0, !PT ;  /* 0x007fffff05077812 */ /* 0x000fe200078ec0ff */
[----:B------:R-:W-:Y:S01]  /*2020*/  FFMA.RP R5, R11, R9, R8 ;  /* 0x000000090b057223 */ /* 0x000fe20000008008 */
[----:B------:R-:W-:Y:S02]  /*2030*/  VIADD R8, R10, 0x20 ;  /* 0x000000200a087836 */ /* 0x000fe40000000000 */
[----:B------:R-:W-:Y:S01]  /*2040*/  LOP3.LUT R7, R7, 0x800000, RZ, 0xfc, !PT ;  /* 0x0080000007077812 */ /* 0x000fe200078efcff */
[----:B------:R-:W-:Y:S01]  /*2050*/  IMAD.MOV R9, RZ, RZ, -R10 ;  /* 0x000000ffff097224 */ /* 0x000fe200078e0a0a */
[----:B------:R-:W-:-:S02]  /*2060*/  FSETP.NEU.FTZ.AND P0, PT, R5, R6, PT ;  /* 0x000000060500720b */ /* 0x000fc40003f1d000 */
[----:B------:R-:W-:Y:S02]  /*2070*/  SHF.L.U32 R8, R7, R8, RZ ;  /* 0x0000000807087219 */ /* 0x000fe400000006ff */
[----:B------:R-:W-:Y:S02]  /*2080*/  SEL R6, R9, RZ, P2 ;  /* 0x000000ff09067207 */ /* 0x000fe40001000000 */
[----:B------:R-:W-:Y:S02]  /*2090*/  ISETP.NE.AND P1, PT, R8, RZ, P1 ;  /* 0x000000ff0800720c */ /* 0x000fe40000f25270 */
[----:B------:R-:W-:Y:S02]  /*20a0*/  SHF.R.U32.HI R6, RZ, R6, R7 ;  /* 0x00000006ff067219 */ /* 0x000fe40000011607 */
[----:B------:R-:W-:Y:S02]  /*20b0*/  PLOP3.LUT P0, PT, P0, P1, PT, 0xf8, 0x8f ;  /* 0x00000000008f781c */ /* 0x000fe40000703f70 */
[----:B------:R-:W-:-:S02]  /*20c0*/  SHF.R.U32.HI R8, RZ, 0x1, R6 ;  /* 0x00000001ff087819 */ /* 0x000fc40000011606 */
[----:B------:R-:W-:-:S04]  /*20d0*/  SEL R5, RZ, 0x1, !P0 ;  /* 0x00000001ff057807 */ /* 0x000fc80004000000 */
[----:B------:R-:W-:-:S04]  /*20e0*/  LOP3.LUT R5, R5, 0x1, R8, 0xf8, !PT ;  /* 0x0000000105057812 */ /* 0x000fc800078ef808 */
[----:B------:R-:W-:-:S05]  /*20f0*/  LOP3.LUT R5, R5, R6, RZ, 0xc0, !PT ;  /* 0x0000000605057212 */ /* 0x000fca00078ec0ff */
[----:B------:R-:W-:-:S05]  /*2100*/  IMAD.IADD R5, R8, 0x1, R5 ;  /* 0x0000000108057824 */ /* 0x000fca00078e0205 */
[----:B------:R-:W-:Y:S01]  /*2110*/  LOP3.LUT R2, R5, R2, RZ, 0xfc, !PT ;  /* 0x0000000205027212 */ /* 0x000fe200078efcff */
[----:B------:R-:W-:Y:S06]  /*2120*/  BRA `(.L_x_20) ;  /* 0x0000000000107947 */ /* 0x000fec0003800000 */
.L_x_19:
[----:B------:R-:W-:-:S04]  /*2130*/  LOP3.LUT R2, R2, 0x80000000, RZ, 0xc0, !PT ;  /* 0x8000000002027812 */ /* 0x000fc800078ec0ff */
[----:B------:R-:W-:Y:S01]  /*2140*/  LOP3.LUT R2, R2, 0x7f800000, RZ, 0xfc, !PT ;  /* 0x7f80000002027812 */ /* 0x000fe200078efcff */
[----:B------:R-:W-:Y:S06]  /*2150*/  BRA `(.L_x_20) ;  /* 0x0000000000047947 */ /* 0x000fec0003800000 */
.L_x_18:
[----:B------:R-:W-:-:S07]  /*2160*/  IMAD R2, R6, 0x800000, R2 ;  /* 0x0080000006027824 */ /* 0x000fce00078e0202 */
.L_x_20:
[----:B------:R-:W-:Y:S05]  /*2170*/  BSYNC.RECONVERGENT B2 ;  /* 0x0000000000027941 */ /* 0x000fea0003800200 */
.L_x_17:
[----:B------:R-:W-:Y:S05]  /*2180*/  BRA `(.L_x_21) ;  /* 0x0000000000207947 */ /* 0x000fea0003800000 */
.L_x_16:
[----:B------:R-:W-:-:S04]  /*2190*/  LOP3.LUT R2, R6, 0x80000000, R5, 0x48, !PT ;  /* 0x8000000006027812 */ /* 0x000fc800078e4805 */
[----:B------:R-:W-:Y:S01]  /*21a0*/  LOP3.LUT R2, R2, 0x7f800000, RZ, 0xfc, !PT ;  /* 0x7f80000002027812 */ /* 0x000fe200078efcff */
[----:B------:R-:W-:Y:S06]  /*21b0*/  BRA `(.L_x_21) ;  /* 0x0000000000147947 */ /* 0x000fec0003800000 */
.L_x_15:
[----:B------:R-:W-:Y:S01]  /*21c0*/  LOP3.LUT R2, R6, 0x80000000, R5, 0x48, !PT ;  /* 0x8000000006027812 */ /* 0x000fe200078e4805 */
[----:B------:R-:W-:Y:S06]  /*21d0*/  BRA `(.L_x_21) ;  /* 0x00000000000c7947 */ /* 0x000fec0003800000 */
.L_x_14:
[----:B------:R-:W0:Y:S01]  /*21e0*/  MUFU.RSQ R2, -QNAN ;  /* 0xffc0000000027908 */ /* 0x000e220000001400 */
[----:B------:R-:W-:Y:S05]  /*21f0*/  BRA `(.L_x_21) ;  /* 0x0000000000047947 */ /* 0x000fea0003800000 */
.L_x_13:
[----:B------:R-:W-:-:S07]  /*2200*/  FADD.FTZ R2, R2, 6 ;  /* 0x40c0000002027421 */ /* 0x000fce0000010000 */
.L_x_21:
[----:B------:R-:W-:Y:S05]  /*2210*/  BSYNC.RECONVERGENT B0 ;  /* 0x0000000000007941 */ /* 0x000fea0003800200 */
.L_x_10:
[----:B------:R-:W-:-:S04]  /*2220*/  IMAD.MOV.U32 R5, RZ, RZ, 0x0 ;  /* 0x00000000ff057424 */ /* 0x000fc800078e00ff */
[----:B0-----:R-:W-:Y:S05]  /*2230*/  RET.REL.NODEC R4 `(_Z26conv_relu_hardswish_kernelPKfS0_Pfmmmm) ;  /* 0xffffffdc04707950 */ /* 0x001fea0003c3ffff */
.L_x_22:
[----:B------:R-:W-:-:S00]  /*2240*/  BRA `(.L_x_22) ;  /* 0xfffffffc00fc7947 */ /* 0x000fc0000383ffff */
[----:B------:R-:W-:-:S00]  /*2250*/  NOP ;  /* 0x0000000000007918 */ /* 0x000fc00000000000 */
        /* <DEDUP_REMOVED lines=10> */
.L_x_23:


//--------------------- .nv.shared.reserved.0     --------------------------
	.section	.nv.shared.reserved.0,"aw",@nobits
	.weak		__nv_reservedSMEM_offset_0_alias
	.size		__nv_reservedSMEM_offset_0_alias, 0, 64
	.other		__nv_reservedSMEM_offset_0_alias,@"STO_CUDA_RESERVED_SHARED STV_DEFAULT"
__nv_reservedSMEM_offset_0_alias:
	.zero		0
	.zero		64


//--------------------- .nv.constant0._Z26conv_relu_hardswish_kernelPKfS0_Pfmmmm --------------------------
	.section	.nv.constant0._Z26conv_relu_hardswish_kernelPKfS0_Pfmmmm,"a",@progbits
	.sectionflags	@""
	.align	4
.nv.constant0._Z26conv_relu_hardswish_kernelPKfS0_Pfmmmm:
	.zero		952


//--------------------- SYMBOLS --------------------------

	.type		.nv.reservedSmem.offset0,@object
	.size		.nv.reservedSmem.offset0,0x4
